	.headerflags	@"EF_CUDA_TEXMODE_UNIFIED EF_CUDA_64BIT_ADDRESS EF_CUDA_SM86 EF_CUDA_VIRTUAL_SM(EF_CUDA_SM86)"
	.elftype	@"ET_EXEC"


//--------------------- .nv.info                  --------------------------
	.section	.nv.info,"",@"SHT_CUDA_INFO"
	.align	4


	//----- nvinfo : EIATTR_REGCOUNT
	.align		4
        /*0000*/ 	.byte	0x04, 0x2f
        /*0002*/ 	.short	(.L_1 - .L_0)
	.align		4
.L_0:
        /*0004*/ 	.word	index@(triton__0d1d2d3d4d5d6d7de8de)
        /*0008*/ 	.word	0x00000028


	//----- nvinfo : EIATTR_MAX_STACK_SIZE
	.align		4
.L_1:
        /*000c*/ 	.byte	0x04, 0x23
        /*000e*/ 	.short	(.L_3 - .L_2)
	.align		4
.L_2:
        /*0010*/ 	.word	index@(triton__0d1d2d3d4d5d6d7de8de)
        /*0014*/ 	.word	0x00000000


	//----- nvinfo : EIATTR_MIN_STACK_SIZE
	.align		4
.L_3:
        /*0018*/ 	.byte	0x04, 0x12
        /*001a*/ 	.short	(.L_5 - .L_4)
	.align		4
.L_4:
        /*001c*/ 	.word	index@(triton__0d1d2d3d4d5d6d7de8de)
        /*0020*/ 	.word	0x00000000


	//----- nvinfo : EIATTR_FRAME_SIZE
	.align		4
.L_5:
        /*0024*/ 	.byte	0x04, 0x11
        /*0026*/ 	.short	(.L_7 - .L_6)
	.align		4
.L_6:
        /*0028*/ 	.word	index@(triton__0d1d2d3d4d5d6d7de8de)
        /*002c*/ 	.word	0x00000000
.L_7:


//--------------------- .nv.info.triton__0d1d2d3d4d5d6d7de8de --------------------------
	.section	.nv.info.triton__0d1d2d3d4d5d6d7de8de,"",@"SHT_CUDA_INFO"
	.align	4


	//----- nvinfo : EIATTR_CUDA_API_VERSION
	.align		4
        /*0000*/ 	.byte	0x04, 0x37
        /*0002*/ 	.short	(.L_9 - .L_8)
.L_8:
        /*0004*/ 	.word	0x0000007b


	//----- nvinfo : EIATTR_SW2861232_WAR
	.align		4
.L_9:
        /*0008*/ 	.byte	0x01, 0x35
	.zero		2


	//----- nvinfo : EIATTR_PARAM_CBANK
	.align		4
        /*000c*/ 	.byte	0x04, 0x0a
        /*000e*/ 	.short	(.L_11 - .L_10)
	.align		4
.L_10:
        /*0010*/ 	.word	index@(.nv.constant0.triton__0d1d2d3d4d5d6d7de8de)
        /*0014*/ 	.short	0x0160
        /*0016*/ 	.short	0x0040


	//----- nvinfo : EIATTR_CBANK_PARAM_SIZE
	.align		4
.L_11:
        /*0018*/ 	.byte	0x03, 0x19
        /*001a*/ 	.short	0x0040


	//----- nvinfo : EIATTR_KPARAM_INFO
	.align		4
        /*001c*/ 	.byte	0x04, 0x17
        /*001e*/ 	.short	(.L_13 - .L_12)
.L_12:
        /*0020*/ 	.word	0x00000000
        /*0024*/ 	.short	0x0008
        /*0026*/ 	.short	0x003c
        /*0028*/ 	.byte	0x00, 0xf0, 0x11, 0x00


	//----- nvinfo : EIATTR_KPARAM_INFO
	.align		4
.L_13:
        /*002c*/ 	.byte	0x04, 0x17
        /*002e*/ 	.short	(.L_15 - .L_14)
.L_14:
        /*0030*/ 	.word	0x00000000
        /*0034*/ 	.short	0x0007
        /*0036*/ 	.short	0x0038
        /*0038*/ 	.byte	0x00, 0xf0, 0x11, 0x00


	//----- nvinfo : EIATTR_KPARAM_INFO
	.align		4
.L_15:
        /*003c*/ 	.byte	0x04, 0x17
        /*003e*/ 	.short	(.L_17 - .L_16)
.L_16:
        /*0040*/ 	.word	0x00000000
        /*0044*/ 	.short	0x0006
        /*0046*/ 	.short	0x0030
        /*0048*/ 	.byte	0x00, 0xf0, 0x21, 0x00


	//----- nvinfo : EIATTR_KPARAM_INFO
	.align		4
.L_17:
        /*004c*/ 	.byte	0x04, 0x17
        /*004e*/ 	.short	(.L_19 - .L_18)
.L_18:
        /*0050*/ 	.word	0x00000000
        /*0054*/ 	.short	0x0005
        /*0056*/ 	.short	0x0028
        /*0058*/ 	.byte	0x00, 0xf0, 0x21, 0x00


	//----- nvinfo : EIATTR_KPARAM_INFO
	.align		4
.L_19:
        /*005c*/ 	.byte	0x04, 0x17
        /*005e*/ 	.short	(.L_21 - .L_20)
.L_20:
        /*0060*/ 	.word	0x00000000
        /*0064*/ 	.short	0x0004
        /*0066*/ 	.short	0x0020
        /*0068*/ 	.byte	0x00, 0xf0, 0x21, 0x00


	//----- nvinfo : EIATTR_KPARAM_INFO
	.align		4
.L_21:
        /*006c*/ 	.byte	0x04, 0x17
        /*006e*/ 	.short	(.L_23 - .L_22)
.L_22:
        /*0070*/ 	.word	0x00000000
        /*0074*/ 	.short	0x0003
        /*0076*/ 	.short	0x0018
        /*0078*/ 	.byte	0x00, 0xf0, 0x21, 0x00


	//----- nvinfo : EIATTR_KPARAM_INFO
	.align		4
.L_23:
        /*007c*/ 	.byte	0x04, 0x17
        /*007e*/ 	.short	(.L_25 - .L_24)
.L_24:
        /*0080*/ 	.word	0x00000000
        /*0084*/ 	.short	0x0002
        /*0086*/ 	.short	0x0010
        /*0088*/ 	.byte	0x00, 0xf0, 0x21, 0x00


	//----- nvinfo : EIATTR_KPARAM_INFO
	.align		4
.L_25:
        /*008c*/ 	.byte	0x04, 0x17
        /*008e*/ 	.short	(.L_27 - .L_26)
.L_26:
        /*0090*/ 	.word	0x00000000
        /*0094*/ 	.short	0x0001
        /*0096*/ 	.short	0x0008
        /*0098*/ 	.byte	0x00, 0xf0, 0x21, 0x00


	//----- nvinfo : EIATTR_KPARAM_INFO
	.align		4
.L_27:
        /*009c*/ 	.byte	0x04, 0x17
        /*009e*/ 	.short	(.L_29 - .L_28)
.L_28:
        /*00a0*/ 	.word	0x00000000
        /*00a4*/ 	.short	0x0000
        /*00a6*/ 	.short	0x0000
        /*00a8*/ 	.byte	0x00, 0xf0, 0x21, 0x00


	//----- nvinfo : EIATTR_MAXREG_COUNT
	.align		4
.L_29:
        /*00ac*/ 	.byte	0x03, 0x1b
        /*00ae*/ 	.short	0x00ff


	//----- nvinfo : EIATTR_COOP_GROUP_MASK_REGIDS
	.align		4
        /*00b0*/ 	.byte	0x04, 0x29
        /*00b2*/ 	.short	(.L_31 - .L_30)


	//   ....[0]....
.L_30:
        /*00b4*/ 	.word	0xffffffff


	//   ....[1]....
        /*00b8*/ 	.word	0xffffffff


	//   ....[2]....
        /*00bc*/ 	.word	0xffffffff


	//   ....[3]....
        /*00c0*/ 	.word	0xffffffff


	//   ....[4]....
        /*00c4*/ 	.word	0xffffffff


	//   ....[5]....
        /*00c8*/ 	.word	0xffffffff


	//   ....[6]....
        /*00cc*/ 	.word	0xffffffff


	//   ....[7]....
        /*00d0*/ 	.word	0xffffffff


	//----- nvinfo : EIATTR_COOP_GROUP_INSTR_OFFSETS
	.align		4
.L_31:
        /*00d4*/ 	.byte	0x04, 0x28
        /*00d6*/ 	.short	(.L_33 - .L_32)


	//   ....[0]....
.L_32:
        /*00d8*/ 	.word	0x00000c90


	//   ....[1]....
        /*00dc*/ 	.word	0x00000cb0


	//   ....[2]....
        /*00e0*/ 	.word	0x00000cd0


	//   ....[3]....
        /*00e4*/ 	.word	0x00000cf0


	//   ....[4]....
        /*00e8*/ 	.word	0x00000d20


	//   ....[5]....
        /*00ec*/ 	.word	0x00000d90


	//   ....[6]....
        /*00f0*/ 	.word	0x00000db0


	//   ....[7]....
        /*00f4*/ 	.word	0x00000de0


	//----- nvinfo : EIATTR_EXIT_INSTR_OFFSETS
	.align		4
.L_33:
        /*00f8*/ 	.byte	0x04, 0x1c
        /*00fa*/ 	.short	(.L_35 - .L_34)


	//   ....[0]....
.L_34:
        /*00fc*/ 	.word	0x00001dd0


	//----- nvinfo : EIATTR_MAX_THREADS
	.align		4
.L_35:
        /*0100*/ 	.byte	0x04, 0x05
        /*0102*/ 	.short	(.L_37 - .L_36)
.L_36:
        /*0104*/ 	.word	0x00000100
        /*0108*/ 	.word	0x00000001
        /*010c*/ 	.word	0x00000001


	//----- nvinfo : EIATTR_CRS_STACK_SIZE
	.align		4
.L_37:
        /*0110*/ 	.byte	0x04, 0x1e
        /*0112*/ 	.short	(.L_39 - .L_38)
.L_38:
        /*0114*/ 	.word	0x00000000
.L_39:


//--------------------- .nv.rel.action            --------------------------
	.section	.nv.rel.action,"",@"SHT_CUDA_RELOCINFO"
	.align	8
	.sectionentsize	8
        /*0000*/ 	.byte	0x73, 0x00, 0x00, 0x00, 0x00, 0x00, 0x00, 0x00, 0x00, 0x00, 0x00, 0x11, 0x25, 0x00, 0x05, 0x36


//--------------------- .nv.constant0.triton__0d1d2d3d4d5d6d7de8de --------------------------
	.section	.nv.constant0.triton__0d1d2d3d4d5d6d7de8de,"a",@progbits
	.align	4
.nv.constant0.triton__0d1d2d3d4d5d6d7de8de:
	.zero		416


//--------------------- .text.triton__0d1d2d3d4d5d6d7de8de --------------------------
	.section	.text.triton__0d1d2d3d4d5d6d7de8de,"ax",@progbits
	.sectionflags	@"SHF_BARRIERS=1"
	.sectioninfo	@"SHI_REGISTERS=40"
	.align	128
        .global         triton__0d1d2d3d4d5d6d7de8de
        .type           triton__0d1d2d3d4d5d6d7de8de,@function
        .size           triton__0d1d2d3d4d5d6d7de8de,(.L_x_19 - triton__0d1d2d3d4d5d6d7de8de)
        .other          triton__0d1d2d3d4d5d6d7de8de,@"STO_CUDA_ENTRY STV_DEFAULT"
triton__0d1d2d3d4d5d6d7de8de:
.text.triton__0d1d2d3d4d5d6d7de8de:
[----:B------:R-:W-:-:S02]  /*0000*/  MOV R1, c[0x0][0x28] ;  /* 0x00000a0000017a02 */ /* 0x000fc40000000f00 */
[----:B------:R-:W0:Y:S01]  /*0010*/  S2R R0, SR_TID.X ;  /* 0x0000000000007919 */ /* 0x000e220000002100 */
[----:B------:R-:W-:Y:S01]  /*0020*/  MOV R24, 0x2 ;  /* 0x0000000200187802 */ /* 0x000fe20000000f00 */
[----:B------:R-:W-:Y:S01]  /*0030*/  CS2R R8, SRZ ;  /* 0x0000000000087805 */ /* 0x000fe2000001ff00 */
[----:B------:R-:W-:Y:S01]  /*0040*/  CS2R R10, SRZ ;  /* 0x00000000000a7805 */ /* 0x000fe2000001ff00 */
[----:B------:R-:W1:Y:S01]  /*0050*/  S2R R6, SR_CTAID.X ;  /* 0x0000000000067919 */ /* 0x000e620000002500 */
[----:B------:R-:W-:Y:S01]  /*0060*/  CS2R R12, SRZ ;  /* 0x00000000000c7805 */ /* 0x000fe2000001ff00 */
[----:B------:R-:W-:Y:S01]  /*0070*/  ULDC.64 UR4, c[0x0][0x118] ;  /* 0x0000460000047ab9 */ /* 0x000fe20000000a00 */
[----:B0-----:R-:W-:-:S04]  /*0080*/  LOP3.LUT R26, R0, 0xff, RZ, 0xc0, !PT ;  /* 0x000000ff001a7812 */ /* 0x001fc800078ec0ff */
[----:B------:R-:W-:-:S04]  /*0090*/  SHF.L.U32 R25, R26, 0x3, RZ ;  /* 0x000000031a197819 */ /* 0x000fc800000006ff */
[----:B------:R-:W-:Y:S01]  /*00a0*/  IADD3 R2, R25, 0x800, RZ ;  /* 0x0000080019027810 */ /* 0x000fe20007ffe0ff */
[----:B-1----:R-:W-:-:S03]  /*00b0*/  IMAD R27, R6, 0x900, R25 ;  /* 0x00000900061b7824 */ /* 0x002fc600078e0219 */
[----:B------:R-:W-:Y:S02]  /*00c0*/  ISETP.GE.U32.AND P2, PT, R2, 0x900, PT ;  /* 0x000009000200780c */ /* 0x000fe40003f46070 */
[----:B------:R-:W-:Y:S02]  /*00d0*/  IADD3 R5, R27, 0x800, RZ ;  /* 0x000008001b057810 */ /* 0x000fe40007ffe0ff */
[----:B------:R-:W-:Y:S02]  /*00e0*/  ISETP.LT.AND P0, PT, R6, 0x200, !P2 ;  /* 0x000002000600780c */ /* 0x000fe40005701270 */
[----:B------:R-:W-:Y:S01]  /*00f0*/  MOV R2, 0x4 ;  /* 0x0000000400027802 */ /* 0x000fe20000000f00 */
[----:B------:R-:W-:Y:S01]  /*0100*/  CS2R R14, SRZ ;  /* 0x00000000000e7805 */ /* 0x000fe2000001ff00 */
[----:B------:R-:W-:-:S04]  /*0110*/  IMAD.WIDE R16, R5, R24, c[0x0][0x160] ;  /* 0x0000580005107625 */ /* 0x000fc800078e0218 */
[----:B------:R-:W-:-:S05]  /*0120*/  IMAD.WIDE.U32 R28, R25, R2, c[0x0][0x168] ;  /* 0x00005a00191c7625 */ /* 0x000fca00078e0002 */
[----:B------:R0:W2:Y:S04]  /*0130*/  @P0 LDG.E.EL.128 R8, [R16.64] ;  /* 0x0000000410080981 */ /* 0x0000a8000c2e1d00 */
[----:B------:R-:W3:Y:S01]  /*0140*/  @!P2 LDG.E.EL.128 R12, [R28.64+0x2000] ;  /* 0x002000041c0ca981 */ /* 0x000ee2000c2e1d00 */
[----:B------:R-:W-:Y:S01]  /*0150*/  CS2R R20, SRZ ;  /* 0x0000000000147805 */ /* 0x000fe2000001ff00 */
[----:B------:R-:W-:-:S06]  /*0160*/  CS2R R22, SRZ ;  /* 0x0000000000167805 */ /* 0x000fcc000001ff00 */
[----:B------:R-:W4:Y:S01]  /*0170*/  @!P2 LDG.E.EL.128 R20, [R28.64+0x2010] ;  /* 0x002010041c14a981 */ /* 0x000f22000c2e1d00 */
[----:B------:R-:W-:Y:S01]  /*0180*/  ISETP.GE.AND P1, PT, R6, 0x200, PT ;  /* 0x000002000600780c */ /* 0x000fe20003f26270 */
[----:B0-----:R-:W-:Y:S01]  /*0190*/  CS2R R16, SRZ ;  /* 0x0000000000107805 */ /* 0x001fe2000001ff00 */
[----:B------:R-:W-:Y:S01]  /*01a0*/  CS2R R18, SRZ ;  /* 0x0000000000127805 */ /* 0x000fe2000001ff00 */
[----:B------:R-:W-:Y:S01]  /*01b0*/  IMAD.WIDE R36, R27, R2, c[0x0][0x170] ;  /* 0x00005c001b247625 */ /* 0x000fe200078e0202 */
[----:B--2---:R-:W-:Y:S02]  /*01c0*/  SEL R4, R8, RZ, P0 ;  /* 0x000000ff08047207 */ /* 0x004fe40000000000 */
[----:B------:R-:W-:Y:S01]  /*01d0*/  SEL R30, R9, RZ, P0 ;  /* 0x000000ff091e7207 */ /* 0x000fe20000000000 */
[----:B------:R-:W-:Y:S01]  /*01e0*/  IMAD.WIDE R8, R27, R24, c[0x0][0x160] ;  /* 0x000058001b087625 */ /* 0x000fe200078e0218 */
[----:B---3--:R-:W-:Y:S02]  /*01f0*/  SEL R7, R12, RZ, !P2 ;  /* 0x000000ff0c077207 */ /* 0x008fe40005000000 */
[----:B------:R-:W-:-:S02]  /*0200*/  SHF.L.U32 R12, R4, 0x10, RZ ;  /* 0x00000010040c7819 */ /* 0x000fc400000006ff */
[----:B------:R-:W-:Y:S01]  /*0210*/  SEL R34, R11, RZ, P0 ;  /* 0x000000ff0b227207 */ /* 0x000fe20000000000 */
[----:B------:R-:W-:Y:S01]  /*0220*/  FADD R7, R7, 1 ;  /* 0x3f80000007077421 */ /* 0x000fe20000000000 */
[----:B------:R-:W-:Y:S01]  /*0230*/  SEL R11, R14, RZ, !P2 ;  /* 0x000000ff0e0b7207 */ /* 0x000fe20005000000 */
[----:B------:R0:W2:Y:S01]  /*0240*/  @!P1 LDG.E.EL.128 R16, [R8.64] ;  /* 0x0000000408109981 */ /* 0x0000a2000c2e1d00 */
[----:B------:R-:W-:Y:S01]  /*0250*/  SEL R13, R13, RZ, !P2 ;  /* 0x000000ff0d0d7207 */ /* 0x000fe20005000000 */
[----:B------:R-:W-:Y:S01]  /*0260*/  FMUL R7, R12, R7 ;  /* 0x000000070c077220 */ /* 0x000fe20000400000 */
[----:B------:R-:W-:Y:S01]  /*0270*/  PRMT R4, R4, 0x7632, R4 ;  /* 0x0000763204047816 */ /* 0x000fe20000000004 */
[----:B------:R-:W-:Y:S01]  /*0280*/  FADD R11, R11, 1 ;  /* 0x3f8000000b0b7421 */ /* 0x000fe20000000000 */
[----:B------:R-:W-:Y:S01]  /*0290*/  SHF.L.U32 R12, R30, 0x10, RZ ;  /* 0x000000101e0c7819 */ /* 0x000fe200000006ff */
[----:B------:R-:W-:Y:S01]  /*02a0*/  FADD R24, R13, 1 ;  /* 0x3f8000000d187421 */ /* 0x000fe20000000000 */
[----:B------:R-:W-:-:S02]  /*02b0*/  SEL R33, R10, RZ, P0 ;  /* 0x000000ff0a217207 */ /* 0x000fc40000000000 */
[----:B------:R-:W-:Y:S02]  /*02c0*/  SHF.L.U32 R31, R4, 0x10, RZ ;  /* 0x00000010041f7819 */ /* 0x000fe400000006ff */
[----:B------:R-:W-:Y:S02]  /*02d0*/  SEL R10, R15, RZ, !P2 ;  /* 0x000000ff0f0a7207 */ /* 0x000fe40005000000 */
[----:B----4-:R-:W-:Y:S02]  /*02e0*/  SEL R20, R20, RZ, !P2 ;  /* 0x000000ff14147207 */ /* 0x010fe40005000000 */
[----:B------:R-:W-:Y:S02]  /*02f0*/  PRMT R30, R30, 0x7632, R30 ;  /* 0x000076321e1e7816 */ /* 0x000fe4000000001e */
[----:B------:R-:W-:Y:S01]  /*0300*/  SEL R22, R22, RZ, !P2 ;  /* 0x000000ff16167207 */ /* 0x000fe20005000000 */
[----:B------:R-:W-:Y:S01]  /*0310*/  FMUL R4, R12, R11 ;  /* 0x0000000b0c047220 */ /* 0x000fe20000400000 */
[----:B------:R-:W-:Y:S01]  /*0320*/  FMUL R24, R31, R24 ;  /* 0x000000181f187220 */ /* 0x000fe20000400000 */
[----:B------:R-:W3:Y:S01]  /*0330*/  LDG.E.EL.128 R12, [R28.64] ;  /* 0x000000041c0c7981 */ /* 0x000ee2000c2e1d00 */
[----:B0-----:R-:W-:Y:S01]  /*0340*/  SHF.L.U32 R9, R30, 0x10, RZ ;  /* 0x000000101e097819 */ /* 0x001fe200000006ff */
[----:B------:R-:W-:Y:S01]  /*0350*/  FADD R10, R10, 1 ;  /* 0x3f8000000a0a7421 */ /* 0x000fe20000000000 */
[----:B------:R-:W-:Y:S01]  /*0360*/  SHF.L.U32 R8, R33, 0x10, RZ ;  /* 0x0000001021087819 */ /* 0x000fe200000006ff */
[----:B------:R-:W-:Y:S01]  /*0370*/  FADD R31, R20, 1 ;  /* 0x3f800000141f7421 */ /* 0x000fe20000000000 */
[----:B------:R-:W-:Y:S01]  /*0380*/  SHF.L.U32 R11, R34, 0x10, RZ ;  /* 0x00000010220b7819 */ /* 0x000fe200000006ff */
[----:B------:R-:W-:Y:S01]  /*0390*/  FADD R30, R22, 1 ;  /* 0x3f800000161e7421 */ /* 0x000fe20000000000 */
[----:B------:R-:W-:Y:S01]  /*03a0*/  FMUL R32, R9, R10 ;  /* 0x0000000a09207220 */ /* 0x000fe20000400000 */
[----:B------:R-:W-:-:S02]  /*03b0*/  FMUL R31, R8, R31 ;  /* 0x0000001f081f7220 */ /* 0x000fc40000400000 */
[----:B------:R-:W-:Y:S01]  /*03c0*/  FMUL R30, R11, R30 ;  /* 0x0000001e0b1e7220 */ /* 0x000fe20000400000 */
[----:B------:R-:W-:Y:S01]  /*03d0*/  CS2R R8, SRZ ;  /* 0x0000000000087805 */ /* 0x000fe2000001ff00 */
[----:B------:R-:W-:Y:S01]  /*03e0*/  CS2R R10, SRZ ;  /* 0x00000000000a7805 */ /* 0x000fe2000001ff00 */
[----:B------:R-:W-:-:S05]  /*03f0*/  SEL R20, R21, RZ, !P2 ;  /* 0x000000ff15147207 */ /* 0x000fca0005000000 */
[----:B------:R0:W4:Y:S01]  /*0400*/  @!P1 LDG.E.EL.128 R8, [R36.64] ;  /* 0x0000000424089981 */ /* 0x000122000c2e1d00 */
[----:B------:R-:W-:Y:S02]  /*0410*/  SEL R23, R23, RZ, !P2 ;  /* 0x000000ff17177207 */ /* 0x000fe40005000000 */
[----:B------:R-:W-:Y:S02]  /*0420*/  PRMT R33, R33, 0x7632, R33 ;  /* 0x0000763221217816 */ /* 0x000fe40000000021 */
[----:B------:R-:W-:Y:S01]  /*0430*/  PRMT R34, R34, 0x7632, R34 ;  /* 0x0000763222227816 */ /* 0x000fe20000000022 */
[----:B------:R-:W-:Y:S01]  /*0440*/  FADD R20, R20, 1 ;  /* 0x3f80000014147421 */ /* 0x000fe20000000000 */
[----:B------:R-:W-:Y:S01]  /*0450*/  SHF.L.U32 R21, R33, 0x10, RZ ;  /* 0x0000001021157819 */ /* 0x000fe200000006ff */
[----:B------:R-:W-:Y:S01]  /*0460*/  FADD R33, R23, 1 ;  /* 0x3f80000017217421 */ /* 0x000fe20000000000 */
[----:B------:R-:W-:-:S03]  /*0470*/  SHF.L.U32 R22, R34, 0x10, RZ ;  /* 0x0000001022167819 */ /* 0x000fc600000006ff */
[----:B------:R-:W-:Y:S02]  /*0480*/  FMUL R34, R21, R20 ;  /* 0x0000001415227220 */ /* 0x000fe40000400000 */
[----:B------:R-:W-:Y:S02]  /*0490*/  FMUL R33, R22, R33 ;  /* 0x0000002116217220 */ /* 0x000fe40000400000 */
[----:B------:R-:W5:Y:S01]  /*04a0*/  LDG.E.EL.128 R20, [R28.64+0x10] ;  /* 0x000010041c147981 */ /* 0x000f62000c2e1d00 */
[----:B--2---:R-:W-:Y:S02]  /*04b0*/  SEL R35, R16, RZ, !P1 ;  /* 0x000000ff10237207 */ /* 0x004fe40004800000 */
[----:B------:R-:W-:Y:S02]  /*04c0*/  SEL R17, R17, RZ, !P1 ;  /* 0x000000ff11117207 */ /* 0x000fe40004800000 */
[C---:B0-----:R-:W-:Y:S02]  /*04d0*/  SHF.L.U32 R37, R35.reuse, 0x10, RZ ;  /* 0x0000001023257819 */ /* 0x041fe400000006ff */
[----:B------:R-:W-:Y:S01]  /*04e0*/  PRMT R35, R35, 0x7632, R35 ;  /* 0x0000763223237816 */ /* 0x000fe20000000023 */
[----:B---3--:R-:W-:Y:S01]  /*04f0*/  FADD R12, R12, 1 ;  /* 0x3f8000000c0c7421 */ /* 0x008fe20000000000 */
[----:B------:R-:W-:-:S03]  /*0500*/  FADD R14, R14, 1 ;  /* 0x3f8000000e0e7421 */ /* 0x000fc60000000000 */
[----:B------:R-:W-:Y:S01]  /*0510*/  FMUL R12, R37, R12 ;  /* 0x0000000c250c7220 */ /* 0x000fe20000400000 */
[----:B------:R-:W-:-:S05]  /*0520*/  SHF.L.U32 R37, R17, 0x10, RZ ;  /* 0x0000001011257819 */ /* 0x000fca00000006ff */
[----:B------:R-:W-:Y:S01]  /*0530*/  FMUL R16, R37, R14 ;  /* 0x0000000e25107220 */ /* 0x000fe20000400000 */
[----:B------:R-:W-:Y:S01]  /*0540*/  FADD R14, R13, 1 ;  /* 0x3f8000000d0e7421 */ /* 0x000fe20000000000 */
[----:B------:R-:W-:Y:S01]  /*0550*/  FADD R13, R15, 1 ;  /* 0x3f8000000f0d7421 */ /* 0x000fe20000000000 */
[----:B------:R-:W-:Y:S02]  /*0560*/  PRMT R17, R17, 0x7632, R17 ;  /* 0x0000763211117816 */ /* 0x000fe40000000011 */
[----:B----4-:R-:W-:Y:S02]  /*0570*/  SEL R15, R10, RZ, !P1 ;  /* 0x000000ff0a0f7207 */ /* 0x010fe40004800000 */
[----:B------:R-:W-:-:S03]  /*0580*/  SHF.L.U32 R35, R35, 0x10, RZ ;  /* 0x0000001023237819 */ /* 0x000fc600000006ff */
[----:B------:R-:W-:Y:S01]  /*0590*/  FMUL R15, R15, 48 ;  /* 0x424000000f0f7820 */ /* 0x000fe20000400000 */
[----:B------:R-:W-:Y:S02]  /*05a0*/  SHF.L.U32 R36, R17, 0x10, RZ ;  /* 0x0000001011247819 */ /* 0x000fe400000006ff */
[----:B------:R-:W-:Y:S01]  /*05b0*/  SEL R11, R11, RZ, !P1 ;  /* 0x000000ff0b0b7207 */ /* 0x000fe20004800000 */
[----:B------:R-:W-:Y:S01]  /*05c0*/  FFMA R16, R16, R15, RZ ;  /* 0x0000000f10107223 */ /* 0x000fe200000000ff */
[----:B------:R-:W-:Y:S01]  /*05d0*/  SEL R8, R8, RZ, !P1 ;  /* 0x000000ff08087207 */ /* 0x000fe20004800000 */
[----:B------:R-:W-:Y:S01]  /*05e0*/  FMUL R10, R35, R14 ;  /* 0x0000000e230a7220 */ /* 0x000fe20000400000 */
[----:B------:R-:W-:Y:S01]  /*05f0*/  SEL R15, R19, RZ, !P1 ;  /* 0x000000ff130f7207 */ /* 0x000fe20004800000 */
[----:B------:R-:W-:Y:S01]  /*0600*/  FMUL R13, R36, R13 ;  /* 0x0000000d240d7220 */ /* 0x000fe20000400000 */
[----:B------:R-:W-:Y:S01]  /*0610*/  SEL R14, R18, RZ, !P1 ;  /* 0x000000ff120e7207 */ /* 0x000fe20004800000 */
[----:B------:R-:W-:Y:S01]  /*0620*/  FMUL R18, R11, 48 ;  /* 0x424000000b127820 */ /* 0x000fe20000400000 */
[----:B------:R-:W-:Y:S01]  /*0630*/  SEL R19, R9, RZ, !P1 ;  /* 0x000000ff09137207 */ /* 0x000fe20004800000 */
[----:B------:R-:W-:Y:S01]  /*0640*/  FMUL R17, R8, 48 ;  /* 0x4240000008117820 */ /* 0x000fe20000400000 */
[----:B-----5:R-:W-:Y:S01]  /*0650*/  FADD R8, R20, 1 ;  /* 0x3f80000014087421 */ /* 0x020fe20000000000 */
[----:B------:R-:W-:Y:S01]  /*0660*/  SHF.L.U32 R9, R14, 0x10, RZ ;  /* 0x000000100e097819 */ /* 0x000fe200000006ff */
[----:B------:R-:W-:Y:S01]  /*0670*/  FFMA R18, R13, R18, RZ ;  /* 0x000000120d127223 */ /* 0x000fe200000000ff */
[----:B------:R-:W-:Y:S01]  /*0680*/  SHF.L.U32 R11, R15, 0x10, RZ ;  /* 0x000000100f0b7819 */ /* 0x000fe200000006ff */
[----:B------:R-:W-:Y:S01]  /*0690*/  FMUL R19, R19, 48 ;  /* 0x4240000013137820 */ /* 0x000fe20000400000 */
[----:B------:R-:W-:Y:S01]  /*06a0*/  FADD R20, R22, 1 ;  /* 0x3f80000016147421 */ /* 0x000fe20000000000 */
[----:B------:R-:W-:Y:S01]  /*06b0*/  IADD3 R13, R27, 0x4, RZ ;  /* 0x000000041b0d7810 */ /* 0x000fe20007ffe0ff */
[----:B------:R-:W-:Y:S01]  /*06c0*/  FMUL R22, R9, R8 ;  /* 0x0000000809167220 */ /* 0x000fe20000400000 */
[----:B------:R-:W-:Y:S01]  /*06d0*/  FFMA R19, R10, R19, RZ ;  /* 0x000000130a137223 */ /* 0x000fe200000000ff */
[----:B------:R-:W-:Y:S01]  /*06e0*/  FMUL R20, R11, R20 ;  /* 0x000000140b147220 */ /* 0x000fe20000400000 */
[----:B------:R-:W-:Y:S01]  /*06f0*/  FFMA R17, R12, R17, RZ ;  /* 0x000000110c117223 */ /* 0x000fe200000000ff */
[----:B------:R-:W-:Y:S01]  /*0700*/  CS2R R8, SRZ ;  /* 0x0000000000087805 */ /* 0x000fe2000001ff00 */
[----:B------:R-:W-:Y:S01]  /*0710*/  CS2R R10, SRZ ;  /* 0x00000000000a7805 */ /* 0x000fe2000001ff00 */
[----:B------:R-:W-:-:S05]  /*0720*/  IMAD.WIDE R12, R13, R2, c[0x0][0x170] ;  /* 0x00005c000d0c7625 */ /* 0x000fca00078e0202 */
[----:B------:R0:W2:Y:S01]  /*0730*/  @!P1 LDG.E.EL.128 R8, [R12.64] ;  /* 0x000000040c089981 */ /* 0x0000a2000c2e1d00 */
[----:B------:R-:W-:Y:S02]  /*0740*/  PRMT R14, R14, 0x7632, R14 ;  /* 0x000076320e0e7816 */ /* 0x000fe4000000000e */
[----:B------:R-:W-:Y:S01]  /*0750*/  PRMT R15, R15, 0x7632, R15 ;  /* 0x000076320f0f7816 */ /* 0x000fe2000000000f */
[----:B------:R-:W-:Y:S01]  /*0760*/  FADD R21, R21, 1 ;  /* 0x3f80000015157421 */ /* 0x000fe20000000000 */
[----:B------:R-:W-:Y:S01]  /*0770*/  SHF.L.U32 R14, R14, 0x10, RZ ;  /* 0x000000100e0e7819 */ /* 0x000fe200000006ff */
[----:B------:R-:W-:Y:S01]  /*0780*/  FADD R23, R23, 1 ;  /* 0x3f80000017177421 */ /* 0x000fe20000000000 */
[----:B------:R-:W-:Y:S01]  /*0790*/  SHF.L.U32 R36, R15, 0x10, RZ ;  /* 0x000000100f247819 */ /* 0x000fe200000006ff */
[----:B0-----:R-:W-:-:S04]  /*07a0*/  CS2R R12, SRZ ;  /* 0x00000000000c7805 */ /* 0x001fc8000001ff00 */
[----:B------:R-:W-:Y:S01]  /*07b0*/  FMUL R35, R36, R23 ;  /* 0x0000001724237220 */ /* 0x000fe20000400000 */
[----:B--2---:R-:W-:-:S05]  /*07c0*/  SEL R10, R10, RZ, !P1 ;  /* 0x000000ff0a0a7207 */ /* 0x004fca0004800000 */
[----:B------:R-:W-:Y:S01]  /*07d0*/  FMUL R15, R10, 48 ;  /* 0x424000000a0f7820 */ /* 0x000fe20000400000 */
[----:B------:R-:W-:Y:S01]  /*07e0*/  FMUL R10, R14, R21 ;  /* 0x000000150e0a7220 */ /* 0x000fe20000400000 */
[----:B------:R-:W-:Y:S02]  /*07f0*/  IADD3 R21, R27, 0x804, RZ ;  /* 0x000008041b157810 */ /* 0x000fe40007ffe0ff */
[----:B------:R-:W-:Y:S01]  /*0800*/  FFMA R23, R20, R15, RZ ;  /* 0x0000000f14177223 */ /* 0x000fe200000000ff */
[----:B------:R-:W-:Y:S01]  /*0810*/  SEL R8, R8, RZ, !P1 ;  /* 0x000000ff08087207 */ /* 0x000fe20004800000 */
[----:B------:R-:W-:Y:S01]  /*0820*/  CS2R R14, SRZ ;  /* 0x00000000000e7805 */ /* 0x000fe2000001ff00 */
[----:B------:R-:W-:Y:S01]  /*0830*/  SEL R11, R11, RZ, !P1 ;  /* 0x000000ff0b0b7207 */ /* 0x000fe20004800000 */
[----:B------:R-:W-:Y:S01]  /*0840*/  IMAD.WIDE R20, R21, R2, c[0x0][0x170] ;  /* 0x00005c0015147625 */ /* 0x000fe200078e0202 */
[----:B------:R-:W-:Y:S01]  /*0850*/  SEL R9, R9, RZ, !P1 ;  /* 0x000000ff09097207 */ /* 0x000fe20004800000 */
[----:B------:R-:W-:-:S02]  /*0860*/  FMUL R27, R8, 48 ;  /* 0x42400000081b7820 */ /* 0x000fc40000400000 */
[----:B------:R-:W-:Y:S01]  /*0870*/  FMUL R8, R11, 48 ;  /* 0x424000000b087820 */ /* 0x000fe20000400000 */
[----:B------:R0:W2:Y:S01]  /*0880*/  @P0 LDG.E.EL.128 R12, [R20.64] ;  /* 0x00000004140c0981 */ /* 0x0000a2000c2e1d00 */
[----:B------:R-:W-:Y:S01]  /*0890*/  FMUL R9, R9, 48 ;  /* 0x4240000009097820 */ /* 0x000fe20000400000 */
[----:B------:R-:W-:Y:S01]  /*08a0*/  FFMA R22, R22, R27, RZ ;  /* 0x0000001b16167223 */ /* 0x000fe200000000ff */
[----:B------:R-:W-:Y:S02]  /*08b0*/  FFMA R35, R35, R8, RZ ;  /* 0x0000000823237223 */ /* 0x000fe400000000ff */
[----:B------:R-:W-:Y:S02]  /*08c0*/  FFMA R27, R10, R9, RZ ;  /* 0x000000090a1b7223 */ /* 0x000fe400000000ff */
[----:B------:R-:W-:Y:S01]  /*08d0*/  CS2R R8, SRZ ;  /* 0x0000000000087805 */ /* 0x000fe2000001ff00 */
[----:B------:R-:W-:Y:S01]  /*08e0*/  CS2R R10, SRZ ;  /* 0x00000000000a7805 */ /* 0x000fe2000001ff00 */
[----:B0-----:R-:W-:-:S05]  /*08f0*/  IMAD.WIDE R20, R5, R2, c[0x0][0x170] ;  /* 0x00005c0005147625 */ /* 0x001fca00078e0202 */
[----:B------:R-:W3:Y:S01]  /*0900*/  @P0 LDG.E.EL.128 R8, [R20.64] ;  /* 0x0000000414080981 */ /* 0x000ee2000c2e1d00 */
[----:B------:R-:W-:Y:S02]  /*0910*/  FSEL R19, R19, RZ, !P1 ;  /* 0x000000ff13137208 */ /* 0x000fe40004800000 */
[----:B------:R-:W-:Y:S02]  /*0920*/  FSEL R18, R18, RZ, !P1 ;  /* 0x000000ff12127208 */ /* 0x000fe40004800000 */
[----:B------:R-:W-:Y:S02]  /*0930*/  FSEL R22, R22, RZ, !P1 ;  /* 0x000000ff16167208 */ /* 0x000fe40004800000 */
[----:B------:R-:W-:Y:S02]  /*0940*/  FSEL R27, R27, RZ, !P1 ;  /* 0x000000ff1b1b7208 */ /* 0x000fe40004800000 */
[----:B------:R-:W-:Y:S02]  /*0950*/  FSEL R23, R23, RZ, !P1 ;  /* 0x000000ff17177208 */ /* 0x000fe40004800000 */
[----:B------:R-:W-:-:S02]  /*0960*/  ISETP.GE.AND P2, PT, R0, 0x8, PT ;  /* 0x000000080000780c */ /* 0x000fc40003f46270 */
[----:B--2---:R-:W-:-:S05]  /*0970*/  SEL R14, R14, RZ, P0 ;  /* 0x000000ff0e0e7207 */ /* 0x004fca0000000000 */
[----:B------:R-:W-:-:S04]  /*0980*/  FMUL R5, R14, 48 ;  /* 0x424000000e057820 */ /* 0x000fc80000400000 */
[----:B------:R-:W-:Y:S01]  /*0990*/  FMUL R30, R30, R5 ;  /* 0x000000051e1e7220 */ /* 0x000fe20000400000 */
[----:B---3--:R-:W-:Y:S02]  /*09a0*/  SEL R8, R8, RZ, P0 ;  /* 0x000000ff08087207 */ /* 0x008fe40000000000 */
[----:B------:R-:W-:Y:S02]  /*09b0*/  SEL R5, R9, RZ, P0 ;  /* 0x000000ff09057207 */ /* 0x000fe40000000000 */
[----:B------:R-:W-:Y:S01]  /*09c0*/  SEL R10, R10, RZ, P0 ;  /* 0x000000ff0a0a7207 */ /* 0x000fe20000000000 */
[----:B------:R-:W-:Y:S02]  /*09d0*/  FMUL R8, R8, 48 ;  /* 0x4240000008087820 */ /* 0x000fe40000400000 */
[----:B------:R-:W-:Y:S01]  /*09e0*/  FMUL R5, R5, 48 ;  /* 0x4240000005057820 */ /* 0x000fe20000400000 */
[----:B------:R-:W-:Y:S01]  /*09f0*/  SEL R11, R11, RZ, P0 ;  /* 0x000000ff0b0b7207 */ /* 0x000fe20000000000 */
[----:B------:R-:W-:Y:S01]  /*0a00*/  FMUL R9, R10, 48 ;  /* 0x424000000a097820 */ /* 0x000fe20000400000 */
[----:B------:R-:W-:Y:S01]  /*0a10*/  FMUL R7, R7, R8 ;  /* 0x0000000807077220 */ /* 0x000fe20000400000 */
[----:B------:R-:W-:Y:S01]  /*0a20*/  FMUL R24, R24, R5 ;  /* 0x0000000518187220 */ /* 0x000fe20000400000 */
[----:B------:R-:W-:Y:S01]  /*0a30*/  SEL R12, R12, RZ, P0 ;  /* 0x000000ff0c0c7207 */ /* 0x000fe20000000000 */
[----:B------:R-:W-:Y:S01]  /*0a40*/  FMUL R4, R4, R9 ;  /* 0x0000000904047220 */ /* 0x000fe20000400000 */
[----:B------:R-:W-:Y:S01]  /*0a50*/  FMUL R5, R11, 48 ;  /* 0x424000000b057820 */ /* 0x000fe20000400000 */
[----:B------:R-:W-:-:S02]  /*0a60*/  FSEL R8, R17, RZ, !P1 ;  /* 0x000000ff11087208 */ /* 0x000fc40004800000 */
[----:B------:R-:W-:Y:S02]  /*0a70*/  FSEL R7, R7, -RZ, P0 ;  /* 0x800000ff07077208 */ /* 0x000fe40000000000 */
[----:B------:R-:W-:Y:S01]  /*0a80*/  FSEL R24, R24, -RZ, P0 ;  /* 0x800000ff18187208 */ /* 0x000fe20000000000 */
[----:B------:R-:W-:Y:S01]  /*0a90*/  FMUL R12, R12, 48 ;  /* 0x424000000c0c7820 */ /* 0x000fe20000400000 */
[----:B------:R-:W-:Y:S01]  /*0aa0*/  SEL R13, R13, RZ, P0 ;  /* 0x000000ff0d0d7207 */ /* 0x000fe20000000000 */
[----:B------:R-:W-:Y:S01]  /*0ab0*/  FMUL R5, R32, R5 ;  /* 0x0000000520057220 */ /* 0x000fe20000400000 */
[----:B------:R-:W-:Y:S01]  /*0ac0*/  FSEL R9, R16, RZ, !P1 ;  /* 0x000000ff10097208 */ /* 0x000fe20004800000 */
[----:B------:R-:W-:Y:S01]  /*0ad0*/  FADD R7, R8, R7 ;  /* 0x0000000708077221 */ /* 0x000fe20000000000 */
[----:B------:R-:W-:Y:S01]  /*0ae0*/  FSEL R4, R4, -RZ, P0 ;  /* 0x800000ff04047208 */ /* 0x000fe20000000000 */
[----:B------:R-:W-:Y:S01]  /*0af0*/  FADD R24, R19, R24 ;  /* 0x0000001813187221 */ /* 0x000fe20000000000 */
[----:B------:R-:W-:Y:S01]  /*0b00*/  FMUL R31, R31, R12 ;  /* 0x0000000c1f1f7220 */ /* 0x000fe20000400000 */
[----:B------:R-:W-:Y:S01]  /*0b10*/  FMUL R13, R13, 48 ;  /* 0x424000000d0d7820 */ /* 0x000fe20000400000 */
[----:B------:R-:W-:Y:S01]  /*0b20*/  FSEL R5, R5, -RZ, P0 ;  /* 0x800000ff05057208 */ /* 0x000fe20000000000 */
[----:B------:R-:W-:Y:S01]  /*0b30*/  FADD R4, R9, R4 ;  /* 0x0000000409047221 */ /* 0x000fe20000000000 */
[----:B------:R-:W-:Y:S01]  /*0b40*/  FADD R7, R24, R7 ;  /* 0x0000000718077221 */ /* 0x000fe20000000000 */
[----:B------:R-:W-:Y:S01]  /*0b50*/  SEL R15, R15, RZ, P0 ;  /* 0x000000ff0f0f7207 */ /* 0x000fe20000000000 */
[----:B------:R-:W-:Y:S01]  /*0b60*/  FMUL R34, R34, R13 ;  /* 0x0000000d22227220 */ /* 0x000fe20000400000 */
[----:B------:R-:W-:Y:S01]  /*0b70*/  FSEL R31, R31, -RZ, P0 ;  /* 0x800000ff1f1f7208 */ /* 0x000fe20000000000 */
[----:B------:R-:W-:Y:S01]  /*0b80*/  FADD R5, R18, R5 ;  /* 0x0000000512057221 */ /* 0x000fe20000000000 */
[----:B------:R-:W-:Y:S01]  /*0b90*/  FADD R4, R4, R7 ;  /* 0x0000000704047221 */ /* 0x000fe20000000000 */
[----:B------:R-:W-:Y:S01]  /*0ba0*/  FMUL R14, R15, 48 ;  /* 0x424000000f0e7820 */ /* 0x000fe20000400000 */
[----:B------:R-:W-:Y:S01]  /*0bb0*/  FSEL R34, R34, -RZ, P0 ;  /* 0x800000ff22227208 */ /* 0x000fe20000000000 */
[----:B------:R-:W-:Y:S01]  /*0bc0*/  FADD R31, R22, R31 ;  /* 0x0000001f161f7221 */ /* 0x000fe20000000000 */
[----:B------:R-:W-:Y:S01]  /*0bd0*/  FADD R4, R5, R4 ;  /* 0x0000000405047221 */ /* 0x000fe20000000000 */
[----:B------:R-:W-:Y:S01]  /*0be0*/  FMUL R33, R33, R14 ;  /* 0x0000000e21217220 */ /* 0x000fe20000400000 */
[----:B------:R-:W-:Y:S01]  /*0bf0*/  FSEL R30, R30, -RZ, P0 ;  /* 0x800000ff1e1e7208 */ /* 0x000fe20000000000 */
[----:B------:R-:W-:Y:S01]  /*0c00*/  FADD R34, R27, R34 ;  /* 0x000000221b227221 */ /* 0x000fe20000000000 */
[----:B------:R-:W-:Y:S01]  /*0c10*/  FADD R31, R31, R4 ;  /* 0x000000041f1f7221 */ /* 0x000fe20000000000 */
[----:B------:R-:W-:-:S02]  /*0c20*/  FSEL R4, R35, RZ, !P1 ;  /* 0x000000ff23047208 */ /* 0x000fc40004800000 */
[----:B------:R-:W-:Y:S01]  /*0c30*/  FSEL R33, R33, -RZ, P0 ;  /* 0x800000ff21217208 */ /* 0x000fe20000000000 */
[----:B------:R-:W-:Y:S01]  /*0c40*/  FADD R30, R23, R30 ;  /* 0x0000001e171e7221 */ /* 0x000fe20000000000 */
[----:B------:R-:W-:-:S03]  /*0c50*/  FADD R31, R34, R31 ;  /* 0x0000001f221f7221 */ /* 0x000fc60000000000 */
[----:B------:R-:W-:Y:S01]  /*0c60*/  FADD R33, R4, R33 ;  /* 0x0000002104217221 */ /* 0x000fe20000000000 */
[----:B------:R-:W-:-:S04]  /*0c70*/  FADD R30, R30, R31 ;  /* 0x0000001f1e1e7221 */ /* 0x000fc80000000000 */
[----:B------:R-:W-:-:S05]  /*0c80*/  FADD R30, R33, R30 ;  /* 0x0000001e211e7221 */ /* 0x000fca0000000000 */
[----:B------:R-:W0:Y:S02]  /*0c90*/  SHFL.BFLY PT, R5, R30, 0x10, 0x1f ;  /* 0x0e001f001e057f89 */ /* 0x000e2400000e0000 */
[----:B0-----:R-:W-:-:S05]  /*0ca0*/  FADD R5, R30, R5 ;  /* 0x000000051e057221 */ /* 0x001fca0000000000 */
[----:B------:R-:W0:Y:S02]  /*0cb0*/  SHFL.BFLY PT, R4, R5, 0x8, 0x1f ;  /* 0x0d001f0005047f89 */ /* 0x000e2400000e0000 */
[----:B0-----:R-:W-:-:S05]  /*0cc0*/  FADD R4, R5, R4 ;  /* 0x0000000405047221 */ /* 0x001fca0000000000 */
[----:B------:R-:W0:Y:S02]  /*0cd0*/  SHFL.BFLY PT, R7, R4, 0x4, 0x1f ;  /* 0x0c801f0004077f89 */ /* 0x000e2400000e0000 */
[----:B0-----:R-:W-:-:S05]  /*0ce0*/  FADD R7, R4, R7 ;  /* 0x0000000704077221 */ /* 0x001fca0000000000 */
[----:B------:R-:W0:Y:S01]  /*0cf0*/  SHFL.BFLY PT, R8, R7, 0x2, 0x1f ;  /* 0x0c401f0007087f89 */ /* 0x000e2200000e0000 */
[----:B------:R-:W-:Y:S01]  /*0d00*/  LOP3.LUT P0, RZ, R0, 0x1f, RZ, 0xc0, !PT ;  /* 0x0000001f00ff7812 */ /* 0x000fe2000780c0ff */
[----:B0-----:R-:W-:-:S05]  /*0d10*/  FADD R8, R7, R8 ;  /* 0x0000000807087221 */ /* 0x001fca0000000000 */
[----:B------:R-:W0:Y:S01]  /*0d20*/  SHFL.BFLY PT, R9, R8, 0x1, 0x1f ;  /* 0x0c201f0008097f89 */ /* 0x000e2200000e0000 */
[----:B------:R-:W-:-:S04]  /*0d30*/  SHF.R.U32.HI R10, RZ, 0x3, R0 ;  /* 0x00000003ff0a7819 */ /* 0x000fc80000011600 */
[----:B------:R-:W-:Y:S01]  /*0d40*/  LOP3.LUT R10, R10, 0x1c, RZ, 0xc0, !PT ;  /* 0x0000001c0a0a7812 */ /* 0x000fe200078ec0ff */
[----:B0-----:R-:W-:-:S05]  /*0d50*/  FADD R9, R8, R9 ;  /* 0x0000000908097221 */ /* 0x001fca0000000000 */
[----:B------:R-:W-:Y:S04]  /*0d60*/  @!P0 STS [R10], R9 ;  /* 0x000000090a008388 */ /* 0x000fe80000000800 */
[----:B------:R-:W-:Y:S06]  /*0d70*/  BAR.SYNC 0x0 ;  /* 0x0000000000007b1d */ /* 0x000fec0000000000 */
[----:B------:R-:W0:Y:S04]  /*0d80*/  @!P2 LDS R3, [R0.X4] ;  /* 0x000000000003a984 */ /* 0x000e280000004800 */
[----:B0-----:R-:W0:Y:S02]  /*0d90*/  SHFL.BFLY PT, R4, R3, 0x4, 0x1f ;  /* 0x0c801f0003047f89 */ /* 0x001e2400000e0000 */
[----:B0-----:R-:W-:-:S05]  /*0da0*/  FADD R4, R3, R4 ;  /* 0x0000000403047221 */ /* 0x001fca0000000000 */
[----:B------:R-:W0:Y:S01]  /*0db0*/  SHFL.BFLY PT, R5, R4, 0x2, 0x1f ;  /* 0x0c401f0004057f89 */ /* 0x000e2200000e0000 */
[----:B------:R-:W-:Y:S01]  /*0dc0*/  LOP3.LUT P0, RZ, R0, 0x7, RZ, 0xc0, !PT ;  /* 0x0000000700ff7812 */ /* 0x000fe2000780c0ff */
[----:B0-----:R-:W-:-:S05]  /*0dd0*/  FADD R7, R4, R5 ;  /* 0x0000000504077221 */ /* 0x001fca0000000000 */
[----:B------:R-:W0:Y:S01]  /*0de0*/  SHFL.BFLY PT, R8, R7, 0x1, 0x1f ;  /* 0x0c201f0007087f89 */ /* 0x000e2200000e0000 */
[----:B------:R-:W-:Y:S02]  /*0df0*/  ISETP.LT.AND P0, PT, R0, 0x8, !P0 ;  /* 0x000000080000780c */ /* 0x000fe40004701270 */
[----:B------:R-:W-:Y:S01]  /*0e00*/  MOV R17, 0x8 ;  /* 0x0000000800117802 */ /* 0x000fe20000000f00 */
[----:B------:R-:W-:Y:S01]  /*0e10*/  IMAD.WIDE R12, R6, R2, c[0x0][0x188] ;  /* 0x00006200060c7625 */ /* 0x000fe200078e0202 */
[----:B------:R-:W-:-:S03]  /*0e20*/  CS2R R10, SRZ ;  /* 0x00000000000a7805 */ /* 0x000fc6000001ff00 */
[----:B------:R-:W-:Y:S01]  /*0e30*/  IMAD.WIDE R2, R6, R17, c[0x0][0x178] ;  /* 0x00005e0006027625 */ /* 0x000fe200078e0211 */
[----:B------:R-:W-:Y:S01]  /*0e40*/  MOV R5, RZ ;  /* 0x000000ff00057202 */ /* 0x000fe20000000f00 */
[----:B0-----:R-:W-:Y:S02]  /*0e50*/  FADD R15, R7, R8 ;  /* 0x00000008070f7221 */ /* 0x001fe40000000000 */
[----:B------:R-:W-:-:S03]  /*0e60*/  CS2R R8, SRZ ;  /* 0x0000000000087805 */ /* 0x000fc6000001ff00 */
[----:B------:R-:W-:Y:S04]  /*0e70*/  @P0 STS [R0.X4], R15 ;  /* 0x0000000f00000388 */ /* 0x000fe80000004800 */
[----:B------:R-:W-:Y:S06]  /*0e80*/  BAR.SYNC 0x0 ;  /* 0x0000000000007b1d */ /* 0x000fec0000000000 */
[----:B------:R-:W2:Y:S04]  /*0e90*/  @!P1 LDG.E.EL.64 R8, [R2.64] ;  /* 0x0000000402089981 */ /* 0x000ea8000c2e1b00 */
[----:B------:R-:W3:Y:S04]  /*0ea0*/  @!P1 LDG.E.EL.64 R10, [R2.64] ;  /* 0x00000004020a9981 */ /* 0x000ee8000c2e1b00 */
[----:B------:R-:W4:Y:S04]  /*0eb0*/  @!P1 LDG.E.EL R5, [R12.64] ;  /* 0x000000040c059981 */ /* 0x000f28000c2e1900 */
[----:B------:R-:W0:Y:S01]  /*0ec0*/  LDS R4, [RZ] ;  /* 0x00000000ff047984 */ /* 0x000e220000000800 */
[----:B------:R-:W-:-:S02]  /*0ed0*/  MOV R33, 0x2400 ;  /* 0x0000240000217802 */ /* 0x000fc40000000f00 */
[----:B------:R-:W-:Y:S02]  /*0ee0*/  MOV R27, RZ ;  /* 0x000000ff001b7202 */ /* 0x000fe40000000f00 */
[----:B------:R-:W-:Y:S01]  /*0ef0*/  IADD3 R24, R25, 0x4, RZ ;  /* 0x0000000419187810 */ /* 0x000fe20007ffe0ff */
[----:B------:R-:W-:Y:S01]  /*0f00*/  UPLOP3.LUT UP0, UPT, UPT, UPT, UPT, 0x80, 0x0 ;  /* 0x000000000000789c */ /* 0x000fe20003f0f070 */
[----:B0-----:R-:W-:Y:S01]  /*0f10*/  FMUL R4, R4, -0.5 ;  /* 0xbf00000004047820 */ /* 0x001fe20000400000 */
[----:B--2---:R-:W-:Y:S02]  /*0f20*/  ISETP.NE.U32.AND P0, PT, R8, -0x1, PT ;  /* 0xffffffff0800780c */ /* 0x004fe40003f05070 */
[----:B---3--:R-:W-:Y:S02]  /*0f30*/  IADD3 R15, P3, R10, 0x46600, RZ ;  /* 0x000466000a0f7810 */ /* 0x008fe40007f7e0ff */
[----:B------:R-:W-:Y:S02]  /*0f40*/  ISETP.NE.AND.EX P0, PT, R9, -0x1, PT, P0 ;  /* 0xffffffff0900780c */ /* 0x000fe40003f05300 */
[----:B------:R-:W-:Y:S01]  /*0f50*/  ISETP.GE.AND P2, PT, R11, RZ, PT ;  /* 0x000000ff0b00720c */ /* 0x000fe20003f46270 */
[----:B----4-:R-:W-:Y:S01]  /*0f60*/  FMUL R0, R5, R5 ;  /* 0x0000000505007220 */ /* 0x010fe20000400000 */
[----:B------:R-:W-:-:S02]  /*0f70*/  IADD3.X R9, RZ, R11, RZ, P3, !PT ;  /* 0x0000000bff097210 */ /* 0x000fc40001ffe4ff */
[----:B------:R-:W-:Y:S01]  /*0f80*/  SEL R32, R15, R10, !P2 ;  /* 0x0000000a0f207207 */ /* 0x000fe20005000000 */
[----:B------:R-:W-:Y:S01]  /*0f90*/  FMUL R7, R0, R5 ;  /* 0x0000000500077220 */ /* 0x000fe20000400000 */
[----:B------:R-:W-:-:S03]  /*0fa0*/  SEL R10, R9, R11, !P2 ;  /* 0x0000000b090a7207 */ /* 0x000fc60005000000 */
[----:B------:R-:W-:Y:S01]  /*0fb0*/  FMUL R0, R4, R7 ;  /* 0x0000000704007220 */ /* 0x000fe20000400000 */
[----:B------:R-:W-:Y:S01]  /*0fc0*/  IMAD.WIDE.U32 R32, R32, R33, c[0x0][0x190] ;  /* 0x0000640020207625 */ /* 0x000fe200078e0021 */
[----:B------:R-:W-:-:S03]  /*0fd0*/  SHF.L.U32 R7, R26, 0x2, RZ ;  /* 0x000000021a077819 */ /* 0x000fc600000006ff */
[----:B------:R-:W-:Y:S01]  /*0fe0*/  IMAD R3, R10, 0x2400, RZ ;  /* 0x000024000a037824 */ /* 0x000fe200078e02ff */
[----:B------:R-:W-:Y:S01]  /*0ff0*/  SHF.L.U32 R4, R26, 0x5, RZ ;  /* 0x000000051a047819 */ /* 0x000fe200000006ff */
[----:B------:R-:W-:Y:S01]  /*1000*/  FMUL R0, R0, 0.00043402778101153671741 ;  /* 0x39e38e3900007820 */ /* 0x000fe20000400000 */
[----:B------:R-:W-:Y:S02]  /*1010*/  IADD3 R2, R7, 0x400, RZ ;  /* 0x0000040007027810 */ /* 0x000fe40007ffe0ff */
[----:B------:R-:W-:-:S02]  /*1020*/  IADD3 R3, R33, R3, RZ ;  /* 0x0000000321037210 */ /* 0x000fc40007ffe0ff */
.L_x_17:
[----:B------:R-:W-:Y:S01]  /*1030*/  LOP3.LUT R19, R27, R25, RZ, 0xfc, !PT ;  /* 0x000000191b137212 */ /* 0x000fe200078efcff */
[----:B-1----:R-:W-:Y:S01]  /*1040*/  CS2R R8, SRZ ;  /* 0x0000000000087805 */ /* 0x002fe2000001ff00 */
[----:B------:R-:W-:Y:S01]  /*1050*/  MOV R34, 0x2 ;  /* 0x0000000200227802 */ /* 0x000fe20000000f00 */
[----:B------:R-:W-:Y:S01]  /*1060*/  CS2R R10, SRZ ;  /* 0x00000000000a7805 */ /* 0x000fe2000001ff00 */
[----:B------:R-:W-:Y:S01]  /*1070*/  ISETP.GE.U32.AND P2, PT, R19, 0x900, PT ;  /* 0x000009001300780c */ /* 0x000fe20003f46070 */
[C---:B------:R-:W-:Y:S01]  /*1080*/  IMAD R31, R6.reuse, 0x900, R19 ;  /* 0x00000900061f7824 */ /* 0x040fe200078e0213 */
[----:B------:R-:W-:Y:S01]  /*1090*/  MOV R30, 0x4 ;  /* 0x00000004001e7802 */ /* 0x000fe20000000f00 */
[----:B------:R-:W-:Y:S01]  /*10a0*/  CS2R R20, SRZ ;  /* 0x0000000000147805 */ /* 0x000fe2000001ff00 */
[----:B------:R-:W-:Y:S01]  /*10b0*/  ISETP.LT.AND P4, PT, R6, 0x200, !P2 ;  /* 0x000002000600780c */ /* 0x000fe20005781270 */
[----:B------:R-:W-:Y:S01]  /*10c0*/  CS2R R22, SRZ ;  /* 0x0000000000167805 */ /* 0x000fe2000001ff00 */
[----:B------:R-:W-:-:S04]  /*10d0*/  IMAD.WIDE R34, R31, R34, c[0x0][0x160] ;  /* 0x000058001f227625 */ /* 0x000fc800078e0222 */
[----:B------:R-:W-:-:S05]  /*10e0*/  IMAD.WIDE.U32 R18, R19, R30, c[0x0][0x168] ;  /* 0x00005a0013127625 */ /* 0x000fca00078e001e */
[----:B--2---:R-:W2:Y:S04]  /*10f0*/  @!P2 LDG.E.EL.128 R20, [R18.64] ;  /* 0x000000041214a981 */ /* 0x004ea8000c2e1d00 */
[----:B------:R-:W3:Y:S01]  /*1100*/  @P4 LDG.E.EF.128 R8, [R34.64] ;  /* 0x0000000422084981 */ /* 0x000ee2000c0e1d00 */
[----:B------:R-:W-:Y:S01]  /*1110*/  CS2R R12, SRZ ;  /* 0x00000000000c7805 */ /* 0x000fe2000001ff00 */
[----:B------:R-:W-:Y:S01]  /*1120*/  CS2R R14, SRZ ;  /* 0x00000000000e7805 */ /* 0x000fe2000001ff00 */
[----:B------:R-:W-:-:S05]  /*1130*/  IMAD.WIDE R16, R31, R30, c[0x0][0x180] ;  /* 0x000060001f107625 */ /* 0x000fca00078e021e */
[----:B0-----:R0:W4:Y:S02]  /*1140*/  @P4 LDG.E.EF.128 R12, [R16.64] ;  /* 0x00000004100c4981 */ /* 0x001124000c0e1d00 */
[----:B0-----:R-:W-:Y:S01]  /*1150*/  CS2R R16, SRZ ;  /* 0x0000000000107805 */ /* 0x001fe2000001ff00 */
[----:B--2---:R-:W-:Y:S02]  /*1160*/  SEL R22, R22, RZ, !P2 ;  /* 0x000000ff16167207 */ /* 0x004fe40005000000 */
[----:B------:R-:W-:Y:S02]  /*1170*/  SEL R20, R20, RZ, !P2 ;  /* 0x000000ff14147207 */ /* 0x000fe40005000000 */
[----:B---3--:R-:W-:Y:S01]  /*1180*/  SEL R37, R9, RZ, P4 ;  /* 0x000000ff09257207 */ /* 0x008fe20002000000 */
[----:B------:R-:W-:Y:S01]  /*1190*/  FADD R22, R22, 1 ;  /* 0x3f80000016167421 */ /* 0x000fe20000000000 */
[----:B------:R-:W-:Y:S01]  /*11a0*/  SEL R36, R8, RZ, P4 ;  /* 0x000000ff08247207 */ /* 0x000fe20002000000 */
[----:B------:R-:W-:Y:S01]  /*11b0*/  FADD R20, R20, 1 ;  /* 0x3f80000014147421 */ /* 0x000fe20000000000 */
[----:B------:R-:W-:-:S02]  /*11c0*/  SHF.L.U32 R19, R37, 0x10, RZ ;  /* 0x0000001025137819 */ /* 0x000fc400000006ff */
[----:B------:R-:W-:-:S03]  /*11d0*/  SHF.L.U32 R9, R36, 0x10, RZ ;  /* 0x0000001024097819 */ /* 0x000fc600000006ff */
[----:B------:R-:W-:Y:S02]  /*11e0*/  FMUL R22, R19, R22 ;  /* 0x0000001613167220 */ /* 0x000fe40000400000 */
[----:B------:R-:W-:Y:S01]  /*11f0*/  FMUL R20, R9, R20 ;  /* 0x0000001409147220 */ /* 0x000fe20000400000 */
[----:B------:R-:W-:Y:S01]  /*1200*/  CS2R R18, SRZ ;  /* 0x0000000000127805 */ /* 0x000fe2000001ff00 */
[----:B------:R-:W-:Y:S01]  /*1210*/  IMAD.WIDE R8, R31, R30, c[0x0][0x170] ;  /* 0x00005c001f087625 */ /* 0x000fe200078e021e */
[----:B------:R-:W-:Y:S02]  /*1220*/  SEL R21, R21, RZ, !P2 ;  /* 0x000000ff15157207 */ /* 0x000fe40005000000 */
[----:B------:R-:W-:Y:S02]  /*1230*/  PRMT R36, R36, 0x7632, R36 ;  /* 0x0000763224247816 */ /* 0x000fe40000000024 */
[----:B------:R0:W2:Y:S01]  /*1240*/  @P4 LDG.E.EF.128 R16, [R8.64] ;  /* 0x0000000408104981 */ /* 0x0000a2000c0e1d00 */
[----:B------:R-:W-:Y:S01]  /*1250*/  SEL R23, R23, RZ, !P2 ;  /* 0x000000ff17177207 */ /* 0x000fe20005000000 */
[----:B------:R-:W-:Y:S01]  /*1260*/  FADD R21, R21, 1 ;  /* 0x3f80000015157421 */ /* 0x000fe20000000000 */
[----:B----4-:R-:W-:-:S02]  /*1270*/  SEL R31, R14, RZ, P4 ;  /* 0x000000ff0e1f7207 */ /* 0x010fc40002000000 */
[----:B------:R-:W-:Y:S01]  /*1280*/  SHF.L.U32 R36, R36, 0x10, RZ ;  /* 0x0000001024247819 */ /* 0x000fe200000006ff */
[----:B------:R-:W-:Y:S01]  /*1290*/  FADD R14, R23, 1 ;  /* 0x3f800000170e7421 */ /* 0x000fe20000000000 */
[----:B------:R-:W-:Y:S01]  /*12a0*/  SEL R35, R12, RZ, P4 ;  /* 0x000000ff0c237207 */ /* 0x000fe20002000000 */
[----:B------:R-:W-:Y:S01]  /*12b0*/  FFMA R31, R22, R5, R31 ;  /* 0x00000005161f7223 */ /* 0x000fe2000000001f */
[----:B------:R-:W-:Y:S01]  /*12c0*/  PRMT R37, R37, 0x7632, R37 ;  /* 0x0000763225257816 */ /* 0x000fe20000000025 */
[----:B------:R-:W-:Y:S01]  /*12d0*/  FMUL R12, R36, R21 ;  /* 0x00000015240c7220 */ /* 0x000fe20000400000 */
[----:B------:R-:W-:Y:S01]  /*12e0*/  CS2R R22, SRZ ;  /* 0x0000000000167805 */ /* 0x000fe2000001ff00 */
[----:B------:R-:W-:Y:S01]  /*12f0*/  FFMA R35, R20, R5, R35 ;  /* 0x0000000514237223 */ /* 0x000fe20000000023 */
[----:B0-----:R-:W-:Y:S01]  /*1300*/  IMAD.WIDE.U32 R8, R27, 0x4, R28 ;  /* 0x000000041b087825 */ /* 0x001fe200078e001c */
[----:B------:R-:W-:Y:S01]  /*1310*/  CS2R R20, SRZ ;  /* 0x0000000000147805 */ /* 0x000fe2000001ff00 */
[----:B------:R-:W-:-:S05]  /*1320*/  SHF.L.U32 R37, R37, 0x10, RZ ;  /* 0x0000001025257819 */ /* 0x000fca00000006ff */
[----:B------:R-:W3:Y:S01]  /*1330*/  @!P2 LDG.E.EL.128 R20, [R8.64+0x10] ;  /* 0x000010040814a981 */ /* 0x000ee2000c2e1d00 */
[----:B------:R-:W-:Y:S01]  /*1340*/  SEL R15, R15, RZ, P4 ;  /* 0x000000ff0f0f7207 */ /* 0x000fe20002000000 */
[----:B------:R-:W-:Y:S01]  /*1350*/  FMUL R14, R37, R14 ;  /* 0x0000000e250e7220 */ /* 0x000fe20000400000 */
[----:B------:R-:W-:-:S03]  /*1360*/  SEL R13, R13, RZ, P4 ;  /* 0x000000ff0d0d7207 */ /* 0x000fc60002000000 */
[-C--:B------:R-:W-:Y:S01]  /*1370*/  FFMA R15, R14, R5.reuse, R15 ;  /* 0x000000050e0f7223 */ /* 0x080fe2000000000f */
[----:B------:R-:W-:Y:S02]  /*1380*/  SEL R10, R10, RZ, P4 ;  /* 0x000000ff0a0a7207 */ /* 0x000fe40002000000 */
[----:B--2---:R-:W-:Y:S02]  /*1390*/  SEL R16, R16, RZ, P4 ;  /* 0x000000ff10107207 */ /* 0x004fe40002000000 */
[----:B------:R-:W-:Y:S02]  /*13a0*/  SEL R18, R18, RZ, P4 ;  /* 0x000000ff12127207 */ /* 0x000fe40002000000 */
[----:B------:R-:W-:Y:S01]  /*13b0*/  SEL R14, R19, RZ, P4 ;  /* 0x000000ff130e7207 */ /* 0x000fe20002000000 */
[----:B------:R-:W-:Y:S01]  /*13c0*/  FMUL R16, R16, 48 ;  /* 0x4240000010107820 */ /* 0x000fe20000400000 */
[----:B------:R-:W-:Y:S01]  /*13d0*/  FFMA R19, R12, R5, R13 ;  /* 0x000000050c137223 */ /* 0x000fe2000000000d */
[----:B------:R-:W-:Y:S01]  /*13e0*/  FMUL R13, R18, 48 ;  /* 0x42400000120d7820 */ /* 0x000fe20000400000 */
[----:B------:R-:W-:Y:S01]  /*13f0*/  SEL R34, R17, RZ, P4 ;  /* 0x000000ff11227207 */ /* 0x000fe20002000000 */
[----:B------:R-:W-:Y:S01]  /*1400*/  FFMA R35, R0, R16, R35 ;  /* 0x0000001000237223 */ /* 0x000fe20000000023 */
[----:B------:R-:W-:Y:S01]  /*1410*/  FMUL R12, R14, 48 ;  /* 0x424000000e0c7820 */ /* 0x000fe20000400000 */
[C---:B------:R-:W-:Y:S01]  /*1420*/  FFMA R18, R0.reuse, R13, R31 ;  /* 0x0000000d00127223 */ /* 0x040fe2000000001f */
[----:B------:R-:W-:Y:S01]  /*1430*/  LOP3.LUT R31, R27, R24, RZ, 0xfc, !PT ;  /* 0x000000181b1f7212 */ /* 0x000fe200078efcff */
[----:B------:R-:W-:Y:S01]  /*1440*/  FFMA R16, R0, R16, R35 ;  /* 0x0000001000107223 */ /* 0x000fe20000000023 */
[----:B------:R-:W-:Y:S01]  /*1450*/  FMUL R35, R34, 48 ;  /* 0x4240000022237820 */ /* 0x000fe20000400000 */
[----:B------:R-:W-:-:S02]  /*1460*/  FFMA R15, R0, R12, R15 ;  /* 0x0000000c000f7223 */ /* 0x000fc4000000000f */
[----:B------:R-:W-:Y:S01]  /*1470*/  IMAD R31, R6, 0x900, R31 ;  /* 0x00000900061f7824 */ /* 0x000fe200078e021f */
[----:B------:R-:W-:Y:S01]  /*1480*/  FFMA R19, R0, R35, R19 ;  /* 0x0000002300137223 */ /* 0x000fe20000000013 */
[----:B---3--:R-:W-:Y:S01]  /*1490*/  SEL R20, R20, RZ, !P2 ;  /* 0x000000ff14147207 */ /* 0x008fe20005000000 */
[C---:B------:R-:W-:Y:S01]  /*14a0*/  FFMA R18, R0.reuse, R13, R18 ;  /* 0x0000000d00127223 */ /* 0x040fe20000000012 */
[C---:B------:R-:W-:Y:S01]  /*14b0*/  FFMA R17, R0.reuse, R12, R15 ;  /* 0x0000000c00117223 */ /* 0x040fe2000000000f */
[----:B------:R-:W-:Y:S01]  /*14c0*/  IMAD.WIDE R8, R31, R30, c[0x0][0x180] ;  /* 0x000060001f087625 */ /* 0x000fe200078e021e */
[----:B------:R-:W-:Y:S01]  /*14d0*/  CS2R R12, SRZ ;  /* 0x00000000000c7805 */ /* 0x000fe2000001ff00 */
[----:B------:R-:W-:Y:S01]  /*14e0*/  CS2R R14, SRZ ;  /* 0x00000000000e7805 */ /* 0x000fe2000001ff00 */
[----:B------:R-:W-:Y:S01]  /*14f0*/  FFMA R19, R0, R35, R19 ;  /* 0x0000002300137223 */ /* 0x000fe20000000013 */
[----:B------:R-:W-:Y:S01]  /*1500*/  SHF.L.U32 R35, R10, 0x10, RZ ;  /* 0x000000100a237819 */ /* 0x000fe200000006ff */
[----:B------:R-:W-:Y:S01]  /*1510*/  FADD R34, R20, 1 ;  /* 0x3f80000014227421 */ /* 0x000fe20000000000 */
[----:B------:R-:W-:-:S02]  /*1520*/  SEL R36, R22, RZ, !P2 ;  /* 0x000000ff16247207 */ /* 0x000fc40005000000 */
[----:B------:R-:W-:Y:S01]  /*1530*/  SEL R22, R11, RZ, P4 ;  /* 0x000000ff0b167207 */ /* 0x000fe20002000000 */
[----:B------:R0:W2:Y:S01]  /*1540*/  @P4 LDG.E.EF.128 R12, [R8.64] ;  /* 0x00000004080c4981 */ /* 0x0000a2000c0e1d00 */
[----:B------:R-:W-:Y:S02]  /*1550*/  SEL R20, R21, RZ, !P2 ;  /* 0x000000ff15147207 */ /* 0x000fe40005000000 */
[----:B------:R-:W-:Y:S01]  /*1560*/  PRMT R10, R10, 0x7632, R10 ;  /* 0x000076320a0a7816 */ /* 0x000fe2000000000a */
[----:B------:R-:W-:Y:S01]  /*1570*/  FADD R36, R36, 1 ;  /* 0x3f80000024247421 */ /* 0x000fe20000000000 */
[----:B------:R-:W-:Y:S01]  /*1580*/  SHF.L.U32 R11, R22, 0x10, RZ ;  /* 0x00000010160b7819 */ /* 0x000fe200000006ff */
[----:B------:R-:W-:Y:S01]  /*1590*/  FADD R20, R20, 1 ;  /* 0x3f80000014147421 */ /* 0x000fe20000000000 */
[----:B0-----:R-:W-:-:S03]  /*15a0*/  SHF.L.U32 R9, R10, 0x10, RZ ;  /* 0x000000100a097819 */ /* 0x001fc600000006ff */
[----:B------:R-:W-:Y:S01]  /*15b0*/  FMUL R36, R11, R36 ;  /* 0x000000240b247220 */ /* 0x000fe20000400000 */
[----:B------:R-:W-:Y:S01]  /*15c0*/  IMAD.WIDE R30, R31, R30, c[0x0][0x170] ;  /* 0x00005c001f1e7625 */ /* 0x000fe200078e021e */
[----:B------:R-:W-:Y:S01]  /*15d0*/  CS2R R10, SRZ ;  /* 0x00000000000a7805 */ /* 0x000fe2000001ff00 */
[----:B------:R-:W-:Y:S02]  /*15e0*/  FMUL R20, R9, R20 ;  /* 0x0000001409147220 */ /* 0x000fe40000400000 */
[----:B------:R-:W-:-:S06]  /*15f0*/  CS2R R8, SRZ ;  /* 0x0000000000087805 */ /* 0x000fcc000001ff00 */
[----:B------:R0:W3:Y:S01]  /*1600*/  @P4 LDG.E.EF.128 R8, [R30.64] ;  /* 0x000000041e084981 */ /* 0x0000e2000c0e1d00 */
[----:B------:R-:W-:Y:S02]  /*1610*/  SEL R23, R23, RZ, !P2 ;  /* 0x000000ff17177207 */ /* 0x000fe40005000000 */
[----:B------:R-:W-:-:S04]  /*1620*/  PRMT R22, R22, 0x7632, R22 ;  /* 0x0000763216167816 */ /* 0x000fc80000000016 */
[----:B------:R-:W-:Y:S01]  /*1630*/  SHF.L.U32 R21, R22, 0x10, RZ ;  /* 0x0000001016157819 */ /* 0x000fe200000006ff */
[----:B------:R-:W-:Y:S01]  /*1640*/  FADD R22, R23, 1 ;  /* 0x3f80000017167421 */ /* 0x000fe20000000000 */
[----:B------:R-:W-:-:S03]  /*1650*/  FMUL R34, R35, R34 ;  /* 0x0000002223227220 */ /* 0x000fc60000400000 */
[----:B------:R-:W-:Y:S01]  /*1660*/  FMUL R22, R21, R22 ;  /* 0x0000001615167220 */ /* 0x000fe20000400000 */
[C---:B------:R-:W-:Y:S02]  /*1670*/  LOP3.LUT R21, R27.reuse, R2, RZ, 0xfc, !PT ;  /* 0x000000021b157212 */ /* 0x040fe400078efcff */
[----:B0-----:R-:W-:Y:S02]  /*1680*/  LOP3.LUT R31, R27, R7, RZ, 0xfc, !PT ;  /* 0x000000071b1f7212 */ /* 0x001fe400078efcff */
[----:B------:R-:W-:Y:S01]  /*1690*/  ISETP.LT.U32.AND P2, PT, R21, 0x900, !P1 ;  /* 0x000009001500780c */ /* 0x000fe20004f41070 */
[----:B------:R-:W-:Y:S01]  /*16a0*/  FMUL R17, R17, 48 ;  /* 0x4240000011117820 */ /* 0x000fe20000400000 */
[----:B------:R-:W-:Y:S01]  /*16b0*/  FMUL R16, R16, 48 ;  /* 0x4240000010107820 */ /* 0x000fe20000400000 */
[----:B------:R-:W-:-:S04]  /*16c0*/  FMUL R18, R18, 48 ;  /* 0x4240000012127820 */ /* 0x000fc80000400000 */
[----:B------:R-:W-:Y:S02]  /*16d0*/  FSEL R16, R16, RZ, P0 ;  /* 0x000000ff10107208 */ /* 0x000fe40000000000 */
[----:B------:R-:W-:Y:S01]  /*16e0*/  FSEL R18, R18, RZ, P0 ;  /* 0x000000ff12127208 */ /* 0x000fe20000000000 */
[----:B------:R-:W-:Y:S01]  /*16f0*/  BSSY B0, `(.L_x_0) ;  /* 0x0000038000007945 */ /* 0x000fe20003800000 */
[----:B------:R-:W-:Y:S06]  /*1700*/  BAR.SYNC 0x0 ;  /* 0x0000000000007b1d */ /* 0x000fec0000000000 */
[----:B--2---:R-:W-:-:S02]  /*1710*/  SEL R15, R15, RZ, P4 ;  /* 0x000000ff0f0f7207 */ /* 0x004fc40002000000 */
[----:B------:R-:W-:Y:S02]  /*1720*/  SEL R23, R12, RZ, P4 ;  /* 0x000000ff0c177207 */ /* 0x000fe40002000000 */
[----:B------:R-:W-:Y:S01]  /*1730*/  IADD3 R12, P3, R7, R27, RZ ;  /* 0x0000001b070c7210 */ /* 0x000fe20007f7e0ff */
[-C--:B------:R-:W-:Y:S01]  /*1740*/  FFMA R27, R22, R5.reuse, R15 ;  /* 0x00000005161b7223 */ /* 0x080fe2000000000f */
[----:B------:R-:W-:Y:S01]  /*1750*/  SEL R35, R14, RZ, P4 ;  /* 0x000000ff0e237207 */ /* 0x000fe20002000000 */
[----:B------:R-:W-:Y:S01]  /*1760*/  FFMA R23, R34, R5, R23 ;  /* 0x0000000522177223 */ /* 0x000fe20000000017 */
[----:B------:R-:W-:Y:S02]  /*1770*/  MOV R14, R32 ;  /* 0x00000020000e7202 */ /* 0x000fe40000000f00 */
[----:B------:R-:W-:Y:S02]  /*1780*/  MOV R15, R3 ;  /* 0x00000003000f7202 */ /* 0x000fe40000000f00 */
[----:B------:R-:W-:-:S02]  /*1790*/  IADD3.X R22, RZ, RZ, RZ, P3, !PT ;  /* 0x000000ffff167210 */ /* 0x000fc40001ffe4ff */
[----:B------:R-:W-:Y:S02]  /*17a0*/  LEA R34, P5, R12, R32, 0x2 ;  /* 0x000000200c227211 */ /* 0x000fe400078a10ff */
[----:B------:R-:W-:Y:S01]  /*17b0*/  SEL R13, R13, RZ, P4 ;  /* 0x000000ff0d0d7207 */ /* 0x000fe20002000000 */
[----:B------:R-:W-:Y:S01]  /*17c0*/  FFMA R21, R36, R5, R35 ;  /* 0x0000000524157223 */ /* 0x000fe20000000023 */
[C---:B------:R-:W-:Y:S01]  /*17d0*/  ISETP.LT.U32.AND P3, PT, R31.reuse, 0x900, !P1 ;  /* 0x000009001f00780c */ /* 0x040fe20004f61070 */
[----:B------:R-:W-:Y:S01]  /*17e0*/  IMAD.WIDE.U32 R30, R31, 0x4, R14 ;  /* 0x000000041f1e7825 */ /* 0x000fe200078e000e */
[----:B---3--:R-:W-:Y:S02]  /*17f0*/  SEL R10, R10, RZ, P4 ;  /* 0x000000ff0a0a7207 */ /* 0x008fe40002000000 */
[----:B------:R-:W-:Y:S02]  /*1800*/  SEL R8, R8, RZ, P4 ;  /* 0x000000ff08087207 */ /* 0x000fe40002000000 */
[----:B------:R-:W-:-:S02]  /*1810*/  SEL R11, R11, RZ, P4 ;  /* 0x000000ff0b0b7207 */ /* 0x000fc40002000000 */
[----:B------:R-:W-:Y:S01]  /*1820*/  SEL R9, R9, RZ, P4 ;  /* 0x000000ff09097207 */ /* 0x000fe20002000000 */
[----:B------:R-:W-:Y:S01]  /*1830*/  FMUL R15, R10, 48 ;  /* 0x424000000a0f7820 */ /* 0x000fe20000400000 */
[----:B------:R-:W-:Y:S01]  /*1840*/  LEA.HI.X R35, R12, R3, R22, 0x2, P5 ;  /* 0x000000030c237211 */ /* 0x000fe200028f1416 */
[----:B------:R-:W-:Y:S01]  /*1850*/  FMUL R12, R8, 48 ;  /* 0x42400000080c7820 */ /* 0x000fe20000400000 */
[----:B------:R-:W-:Y:S01]  /*1860*/  FFMA R13, R20, R5, R13 ;  /* 0x00000005140d7223 */ /* 0x000fe2000000000d */
[----:B------:R-:W-:Y:S01]  /*1870*/  FMUL R8, R11, 48 ;  /* 0x424000000b087820 */ /* 0x000fe20000400000 */
[----:B------:R-:W-:Y:S01]  /*1880*/  FMUL R10, R9, 48 ;  /* 0x42400000090a7820 */ /* 0x000fe20000400000 */
[C---:B------:R-:W-:Y:S01]  /*1890*/  FFMA R23, R0.reuse, R12, R23 ;  /* 0x0000000c00177223 */ /* 0x040fe20000000017 */
[CC--:B------:R-:W-:Y:S01]  /*18a0*/  FFMA R14, R0.reuse, R15.reuse, R21 ;  /* 0x0000000f000e7223 */ /* 0x0c0fe20000000015 */
[C---:B------:R-:W-:Y:S01]  /*18b0*/  FFMA R27, R0.reuse, R8, R27 ;  /* 0x00000008001b7223 */ /* 0x040fe2000000001b */
[C---:B------:R-:W-:Y:S01]  /*18c0*/  FFMA R13, R0.reuse, R10, R13 ;  /* 0x0000000a000d7223 */ /* 0x040fe2000000000d */
[C---:B------:R-:W-:Y:S01]  /*18d0*/  FFMA R23, R0.reuse, R12, R23 ;  /* 0x0000000c00177223 */ /* 0x040fe20000000017 */
[C---:B------:R-:W-:Y:S01]  /*18e0*/  FFMA R14, R0.reuse, R15, R14 ;  /* 0x0000000f000e7223 */ /* 0x040fe2000000000e */
[C---:B------:R-:W-:Y:S01]  /*18f0*/  FFMA R27, R0.reuse, R8, R27 ;  /* 0x00000008001b7223 */ /* 0x040fe2000000001b */
[----:B------:R-:W-:Y:S01]  /*1900*/  FFMA R13, R0, R10, R13 ;  /* 0x0000000a000d7223 */ /* 0x000fe2000000000d */
[----:B------:R-:W-:Y:S01]  /*1910*/  FMUL R20, R23, 48 ;  /* 0x4240000017147820 */ /* 0x000fe20000400000 */
[----:B------:R-:W-:Y:S01]  /*1920*/  FMUL R14, R14, 48 ;  /* 0x424000000e0e7820 */ /* 0x000fe20000400000 */
[----:B------:R-:W-:Y:S01]  /*1930*/  FMUL R8, R19, 48 ;  /* 0x4240000013087820 */ /* 0x000fe20000400000 */
[----:B------:R-:W-:Y:S01]  /*1940*/  FMUL R13, R13, 48 ;  /* 0x424000000d0d7820 */ /* 0x000fe20000400000 */
[----:B------:R-:W-:Y:S01]  /*1950*/  FMUL R23, R27, 48 ;  /* 0x424000001b177820 */ /* 0x000fe20000400000 */
[----:B------:R-:W-:-:S02]  /*1960*/  FSEL R19, R17, RZ, P0 ;  /* 0x000000ff11137208 */ /* 0x000fc40000000000 */
[----:B------:R-:W-:Y:S02]  /*1970*/  FSEL R22, R14, RZ, P0 ;  /* 0x000000ff0e167208 */ /* 0x000fe40000000000 */
[----:B------:R-:W-:Y:S02]  /*1980*/  FSEL R20, R20, RZ, P0 ;  /* 0x000000ff14147208 */ /* 0x000fe40000000000 */
[----:B------:R-:W-:Y:S02]  /*1990*/  FSEL R17, R8, RZ, P0 ;  /* 0x000000ff08117208 */ /* 0x000fe40000000000 */
[----:B------:R-:W-:Y:S02]  /*19a0*/  FSEL R23, R23, RZ, P0 ;  /* 0x000000ff17177208 */ /* 0x000fe40000000000 */
[----:B------:R-:W-:Y:S01]  /*19b0*/  FSEL R21, R13, RZ, P0 ;  /* 0x000000ff0d157208 */ /* 0x000fe20000000000 */
[----:B------:R-:W-:Y:S04]  /*19c0*/  STS.128 [R4], R16 ;  /* 0x0000001004007388 */ /* 0x000fe80000000c00 */
[----:B------:R-:W-:Y:S04]  /*19d0*/  STS.128 [R4+0x10], R20 ;  /* 0x0000101404007388 */ /* 0x000fe80000000c00 */
[----:B------:R-:W-:Y:S06]  /*19e0*/  BAR.SYNC 0x0 ;  /* 0x0000000000007b1d */ /* 0x000fec0000000000 */
[----:B------:R0:W1:Y:S04]  /*19f0*/  LDS.128 R8, [R26.X16] ;  /* 0x000000001a087984 */ /* 0x000068000000cc00 */
[----:B------:R0:W2:Y:S01]  /*1a00*/  LDS.128 R12, [R26.X16+0x1000] ;  /* 0x001000001a0c7984 */ /* 0x0000a2000000cc00 */
[----:B------:R-:W-:Y:S01]  /*1a10*/  PLOP3.LUT P4, PT, PT, PT, UP0, 0x80, 0x0 ;  /* 0x000000000000781c */ /* 0x000fe20003f8f008 */
[----:B------:R-:W-:-:S07]  /*1a20*/  @!P3 BRA `(.L_x_1) ;  /* 0x000000400000b947 */ /* 0x000fce0003800000 */
[----:B------:R-:W-:Y:S06]  /*1a30*/  MEMBAR.ALL.GPU ;  /* 0x0000000000007992 */ /* 0x000fec000000a000 */
[----:B------:R-:W-:-:S00]  /*1a40*/  ERRBAR ;  /* 0x00000000000079ab */ /* 0x000fc00000000000 */
[----:B-1----:R-:W3:Y:S02]  /*1a50*/  ATOMG.E.ADD.F32.FTZ.RN.STRONG.GPU PT, R8, [R30.64], R8 ;  /* 0x000000081e0879a8 */ /* 0x002ee400081ee7c4 */
[----:B---3--:R-:W-:-:S05]  /*1a60*/  CCTL.IVALL ;  /* 0x00000000ff00798f */ /* 0x008fca0002000000 */
.L_x_1:
[----:B------:R-:W-:Y:S05]  /*1a70*/  BSYNC B0 ;  /* 0x0000000000007941 */ /* 0x000fea0003800000 */
.L_x_0:
[----:B------:R-:W-:Y:S01]  /*1a80*/  BSSY B0, `(.L_x_2) ;  /* 0x0000006000007945 */ /* 0x000fe20003800000 */
[----:B------:R-:W-:Y:S05]  /*1a90*/  @!P3 BRA `(.L_x_3) ;  /* 0x000000400000b947 */ /* 0x000fea0003800000 */
[----:B------:R-:W-:Y:S06]  /*1aa0*/  MEMBAR.ALL.GPU ;  /* 0x0000000000007992 */ /* 0x000fec000000a000 */
[----:B------:R-:W-:-:S00]  /*1ab0*/  ERRBAR ;  /* 0x00000000000079ab */ /* 0x000fc00000000000 */
[----:B-1----:R-:W3:Y:S02]  /*1ac0*/  ATOMG.E.ADD.F32.FTZ.RN.STRONG.GPU PT, R9, [R30.64+0x4], R9 ;  /* 0x000004091e0979a8 */ /* 0x002ee400081ee7c4 */
[----:B---3--:R-:W-:-:S05]  /*1ad0*/  CCTL.IVALL ;  /* 0x00000000ff00798f */ /* 0x008fca0002000000 */
.L_x_3:
[----:B------:R-:W-:Y:S05]  /*1ae0*/  BSYNC B0 ;  /* 0x0000000000007941 */ /* 0x000fea0003800000 */
.L_x_2:
[----:B------:R-:W-:Y:S01]  /*1af0*/  BSSY B0, `(.L_x_4) ;  /* 0x0000006000007945 */ /* 0x000fe20003800000 */
[----:B------:R-:W-:Y:S05]  /*1b00*/  @!P3 BRA `(.L_x_5) ;  /* 0x000000400000b947 */ /* 0x000fea0003800000 */
[----:B------:R-:W-:Y:S06]  /*1b10*/  MEMBAR.ALL.GPU ;  /* 0x0000000000007992 */ /* 0x000fec000000a000 */
[----:B------:R-:W-:-:S00]  /*1b20*/  ERRBAR ;  /* 0x00000000000079ab */ /* 0x000fc00000000000 */
[----:B-1----:R-:W3:Y:S02]  /*1b30*/  ATOMG.E.ADD.F32.FTZ.RN.STRONG.GPU PT, R10, [R30.64+0x8], R10 ;  /* 0x0000080a1e0a79a8 */ /* 0x002ee400081ee7c4 */
[----:B---3--:R-:W-:-:S05]  /*1b40*/  CCTL.IVALL ;  /* 0x00000000ff00798f */ /* 0x008fca0002000000 */
.L_x_5:
[----:B------:R-:W-:Y:S05]  /*1b50*/  BSYNC B0 ;  /* 0x0000000000007941 */ /* 0x000fea0003800000 */
.L_x_4:
[----:B------:R-:W-:Y:S01]  /*1b60*/  BSSY B0, `(.L_x_6) ;  /* 0x0000006000007945 */ /* 0x000fe20003800000 */
[----:B------:R-:W-:Y:S05]  /*1b70*/  @!P3 BRA `(.L_x_7) ;  /* 0x000000400000b947 */ /* 0x000fea0003800000 */
[----:B------:R-:W-:Y:S06]  /*1b80*/  MEMBAR.ALL.GPU ;  /* 0x0000000000007992 */ /* 0x000fec000000a000 */
[----:B------:R-:W-:-:S00]  /*1b90*/  ERRBAR ;  /* 0x00000000000079ab */ /* 0x000fc00000000000 */
[----:B-1----:R-:W3:Y:S02]  /*1ba0*/  ATOMG.E.ADD.F32.FTZ.RN.STRONG.GPU PT, R11, [R30.64+0xc], R11 ;  /* 0x00000c0b1e0b79a8 */ /* 0x002ee400081ee7c4 */
[----:B---3--:R-:W-:-:S05]  /*1bb0*/  CCTL.IVALL ;  /* 0x00000000ff00798f */ /* 0x008fca0002000000 */
.L_x_7:
[----:B------:R-:W-:Y:S05]  /*1bc0*/  BSYNC B0 ;  /* 0x0000000000007941 */ /* 0x000fea0003800000 */
.L_x_6:
[----:B------:R-:W-:Y:S01]  /*1bd0*/  BSSY B0, `(.L_x_8) ;  /* 0x0000006000007945 */ /* 0x000fe20003800000 */
[----:B------:R-:W-:Y:S05]  /*1be0*/  @!P2 BRA `(.L_x_9) ;  /* 0x000000400000a947 */ /* 0x000fea0003800000 */
[----:B------:R-:W-:Y:S06]  /*1bf0*/  MEMBAR.ALL.GPU ;  /* 0x0000000000007992 */ /* 0x000fec000000a000 */
[----:B------:R-:W-:-:S00]  /*1c00*/  ERRBAR ;  /* 0x00000000000079ab */ /* 0x000fc00000000000 */
[----:B--2---:R-:W2:Y:S02]  /*1c10*/  ATOMG.E.ADD.F32.FTZ.RN.STRONG.GPU PT, R12, [R34.64+0x1000], R12 ;  /* 0x0010000c220c79a8 */ /* 0x004ea400081ee7c4 */
[----:B--2---:R-:W-:-:S05]  /*1c20*/  CCTL.IVALL ;  /* 0x00000000ff00798f */ /* 0x004fca0002000000 */
.L_x_9:
[----:B------:R-:W-:Y:S05]  /*1c30*/  BSYNC B0 ;  /* 0x0000000000007941 */ /* 0x000fea0003800000 */
.L_x_8:
[----:B------:R-:W-:Y:S01]  /*1c40*/  BSSY B0, `(.L_x_10) ;  /* 0x0000006000007945 */ /* 0x000fe20003800000 */
[----:B------:R-:W-:Y:S05]  /*1c50*/  @!P2 BRA `(.L_x_11) ;  /* 0x000000400000a947 */ /* 0x000fea0003800000 */
[----:B------:R-:W-:Y:S06]  /*1c60*/  MEMBAR.ALL.GPU ;  /* 0x0000000000007992 */ /* 0x000fec000000a000 */
[----:B------:R-:W-:-:S00]  /*1c70*/  ERRBAR ;  /* 0x00000000000079ab */ /* 0x000fc00000000000 */
[----:B--2---:R-:W2:Y:S02]  /*1c80*/  ATOMG.E.ADD.F32.FTZ.RN.STRONG.GPU PT, R13, [R30.64+0x1004], R13 ;  /* 0x0010040d1e0d79a8 */ /* 0x004ea400081ee7c4 */
[----:B--2---:R-:W-:-:S05]  /*1c90*/  CCTL.IVALL ;  /* 0x00000000ff00798f */ /* 0x004fca0002000000 */
.L_x_11:
[----:B------:R-:W-:Y:S05]  /*1ca0*/  BSYNC B0 ;  /* 0x0000000000007941 */ /* 0x000fea0003800000 */
.L_x_10:
[----:B------:R-:W-:Y:S01]  /*1cb0*/  BSSY B0, `(.L_x_12) ;  /* 0x0000006000007945 */ /* 0x000fe20003800000 */
[----:B------:R-:W-:Y:S05]  /*1cc0*/  @!P2 BRA `(.L_x_13) ;  /* 0x000000400000a947 */ /* 0x000fea0003800000 */
[----:B------:R-:W-:Y:S06]  /*1cd0*/  MEMBAR.ALL.GPU ;  /* 0x0000000000007992 */ /* 0x000fec000000a000 */
[----:B------:R-:W-:-:S00]  /*1ce0*/  ERRBAR ;  /* 0x00000000000079ab */ /* 0x000fc00000000000 */
[----:B--2---:R-:W2:Y:S02]  /*1cf0*/  ATOMG.E.ADD.F32.FTZ.RN.STRONG.GPU PT, R14, [R30.64+0x1008], R14 ;  /* 0x0010080e1e0e79a8 */ /* 0x004ea400081ee7c4 */
[----:B--2---:R-:W-:-:S05]  /*1d00*/  CCTL.IVALL ;  /* 0x00000000ff00798f */ /* 0x004fca0002000000 */
.L_x_13:
[----:B------:R-:W-:Y:S05]  /*1d10*/  BSYNC B0 ;  /* 0x0000000000007941 */ /* 0x000fea0003800000 */
.L_x_12:
[----:B------:R-:W-:Y:S01]  /*1d20*/  BSSY B0, `(.L_x_14) ;  /* 0x0000006000007945 */ /* 0x000fe20003800000 */
[----:B------:R-:W-:Y:S05]  /*1d30*/  @!P2 BRA `(.L_x_15) ;  /* 0x000000400000a947 */ /* 0x000fea0003800000 */
[----:B------:R-:W-:Y:S06]  /*1d40*/  MEMBAR.ALL.GPU ;  /* 0x0000000000007992 */ /* 0x000fec000000a000 */
[----:B------:R-:W-:-:S00]  /*1d50*/  ERRBAR ;  /* 0x00000000000079ab */ /* 0x000fc00000000000 */
[----:B--2---:R-:W2:Y:S02]  /*1d60*/  ATOMG.E.ADD.F32.FTZ.RN.STRONG.GPU PT, R15, [R30.64+0x100c], R15 ;  /* 0x00100c0f1e0f79a8 */ /* 0x004ea400081ee7c4 */
[----:B--2---:R-:W-:-:S05]  /*1d70*/  CCTL.IVALL ;  /* 0x00000000ff00798f */ /* 0x004fca0002000000 */
.L_x_15:
[----:B------:R-:W-:Y:S05]  /*1d80*/  BSYNC B0 ;  /* 0x0000000000007941 */ /* 0x000fea0003800000 */
.L_x_14:
[----:B------:R-:W-:Y:S01]  /*1d90*/  UPLOP3.LUT UP0, UPT, UPT, UPT, UPT, 0x40, 0x0 ;  /* 0x000000000000789c */ /* 0x000fe20003f0e870 */
[----:B------:R-:W-:Y:S01]  /*1da0*/  MOV R27, 0x800 ;  /* 0x00000800001b7802 */ /* 0x000fe20000000f00 */
[----:B------:R-:W-:Y:S01]  /*1db0*/  @!P4 CALL.REL.NOINC `(.L_x_16) ;  /* 0x000000100000c944 */ /* 0x000fe20003c00000 */
[----:B------:R-:W-:Y:S05]  /*1dc0*/  BRA `(.L_x_17) ;  /* 0xfffff26000007947 */ /* 0x000fea000383ffff */
.L_x_16:
[----:B------:R-:W-:Y:S05]  /*1dd0*/  EXIT ;  /* 0x000000000000794d */ /* 0x000fea0003800000 */
.L_x_18:
[----:B------:R-:W-:-:S00]  /*1de0*/  BRA `(.L_x_18) ;  /* 0xfffffff000007947 */ /* 0x000fc0000383ffff */
[----:B------:R-:W-:-:S00]  /*1df0*/  NOP ;  /* 0x0000000000007918 */ /* 0x000fc00000000000 */
        /* <DEDUP_REMOVED lines=8> */
.L_x_19:


//--------------------- .nv.shared.triton__0d1d2d3d4d5d6d7de8de --------------------------
	.section	.nv.shared.triton__0d1d2d3d4d5d6d7de8de,"aw",@nobits
	.align	16
